//
// Generated by NVIDIA NVVM Compiler
//
// Compiler Build ID: CL-36424714
// Cuda compilation tools, release 13.0, V13.0.88
// Based on NVVM 20.0.0
//

.version 9.0
.target sm_100
.address_size 64

	// .globl	_Z11levenshtein7SeqPair8DpMatrix8cuResulti

.visible .entry _Z11levenshtein7SeqPair8DpMatrix8cuResulti(
	.param .align 8 .b8 _Z11levenshtein7SeqPair8DpMatrix8cuResulti_param_0[48],
	.param .align 8 .b8 _Z11levenshtein7SeqPair8DpMatrix8cuResulti_param_1[48],
	.param .align 8 .b8 _Z11levenshtein7SeqPair8DpMatrix8cuResulti_param_2[48],
	.param .u32 _Z11levenshtein7SeqPair8DpMatrix8cuResulti_param_3
)
{
	.reg .pred 	%p<26>;
	.reg .b16 	%rs<7>;
	.reg .b32 	%r<463>;
	.reg .b64 	%rd<219>;

	ld.param.u64 	%rd10, [_Z11levenshtein7SeqPair8DpMatrix8cuResulti_param_2+16];
	ld.param.u64 	%rd13, [_Z11levenshtein7SeqPair8DpMatrix8cuResulti_param_1+40];
	ld.param.u64 	%rd14, [_Z11levenshtein7SeqPair8DpMatrix8cuResulti_param_1+16];
	ld.param.u64 	%rd15, [_Z11levenshtein7SeqPair8DpMatrix8cuResulti_param_0+40];
	ld.param.u64 	%rd16, [_Z11levenshtein7SeqPair8DpMatrix8cuResulti_param_0+16];
	ld.param.u32 	%r74, [_Z11levenshtein7SeqPair8DpMatrix8cuResulti_param_3];
	cvta.to.global.u64 	%rd1, %rd16;
	cvta.to.global.u64 	%rd2, %rd15;
	cvta.to.global.u64 	%rd3, %rd14;
	cvta.to.global.u64 	%rd4, %rd13;
	mov.u32 	%r75, %tid.x;
	mov.u32 	%r76, %ntid.x;
	mov.u32 	%r77, %ctaid.x;
	mad.lo.s32 	%r1, %r76, %r77, %r75;
	setp.lt.s32 	%p1, %r74, 0;
	@%p1 bra 	$L__BB0_25;
	add.s32 	%r2, %r74, 1;
	and.b32  	%r3, %r2, 15;
	setp.lt.u32 	%p2, %r74, 15;
	mov.b32 	%r437, 0;
	@%p2 bra 	$L__BB0_4;
	and.b32  	%r437, %r2, -16;
	mov.b32 	%r442, 0;
$L__BB0_3:
	.pragma "nounroll";
	ld.global.u32 	%r80, [%rd4+4];
	mad.lo.s32 	%r81, %r80, %r1, %r442;
	ld.global.u32 	%r82, [%rd4+8];
	mul.lo.s32 	%r83, %r81, %r82;
	mul.wide.s32 	%rd17, %r83, 4;
	add.s64 	%rd18, %rd3, %rd17;
	st.global.u32 	[%rd18], %r442;
	add.s32 	%r84, %r442, 1;
	ld.global.u32 	%r85, [%rd4+4];
	mad.lo.s32 	%r86, %r85, %r1, %r84;
	ld.global.u32 	%r87, [%rd4+8];
	mul.lo.s32 	%r88, %r86, %r87;
	mul.wide.s32 	%rd19, %r88, 4;
	add.s64 	%rd20, %rd3, %rd19;
	st.global.u32 	[%rd20], %r84;
	add.s32 	%r89, %r442, 2;
	ld.global.u32 	%r90, [%rd4+4];
	mad.lo.s32 	%r91, %r90, %r1, %r89;
	ld.global.u32 	%r92, [%rd4+8];
	mul.lo.s32 	%r93, %r91, %r92;
	mul.wide.s32 	%rd21, %r93, 4;
	add.s64 	%rd22, %rd3, %rd21;
	st.global.u32 	[%rd22], %r89;
	add.s32 	%r94, %r442, 3;
	ld.global.u32 	%r95, [%rd4+4];
	mad.lo.s32 	%r96, %r95, %r1, %r94;
	ld.global.u32 	%r97, [%rd4+8];
	mul.lo.s32 	%r98, %r96, %r97;
	mul.wide.s32 	%rd23, %r98, 4;
	add.s64 	%rd24, %rd3, %rd23;
	st.global.u32 	[%rd24], %r94;
	add.s32 	%r99, %r442, 4;
	ld.global.u32 	%r100, [%rd4+4];
	mad.lo.s32 	%r101, %r100, %r1, %r99;
	ld.global.u32 	%r102, [%rd4+8];
	mul.lo.s32 	%r103, %r101, %r102;
	mul.wide.s32 	%rd25, %r103, 4;
	add.s64 	%rd26, %rd3, %rd25;
	st.global.u32 	[%rd26], %r99;
	add.s32 	%r104, %r442, 5;
	ld.global.u32 	%r105, [%rd4+4];
	mad.lo.s32 	%r106, %r105, %r1, %r104;
	ld.global.u32 	%r107, [%rd4+8];
	mul.lo.s32 	%r108, %r106, %r107;
	mul.wide.s32 	%rd27, %r108, 4;
	add.s64 	%rd28, %rd3, %rd27;
	st.global.u32 	[%rd28], %r104;
	add.s32 	%r109, %r442, 6;
	ld.global.u32 	%r110, [%rd4+4];
	mad.lo.s32 	%r111, %r110, %r1, %r109;
	ld.global.u32 	%r112, [%rd4+8];
	mul.lo.s32 	%r113, %r111, %r112;
	mul.wide.s32 	%rd29, %r113, 4;
	add.s64 	%rd30, %rd3, %rd29;
	st.global.u32 	[%rd30], %r109;
	add.s32 	%r114, %r442, 7;
	ld.global.u32 	%r115, [%rd4+4];
	mad.lo.s32 	%r116, %r115, %r1, %r114;
	ld.global.u32 	%r117, [%rd4+8];
	mul.lo.s32 	%r118, %r116, %r117;
	mul.wide.s32 	%rd31, %r118, 4;
	add.s64 	%rd32, %rd3, %rd31;
	st.global.u32 	[%rd32], %r114;
	add.s32 	%r119, %r442, 8;
	ld.global.u32 	%r120, [%rd4+4];
	mad.lo.s32 	%r121, %r120, %r1, %r119;
	ld.global.u32 	%r122, [%rd4+8];
	mul.lo.s32 	%r123, %r121, %r122;
	mul.wide.s32 	%rd33, %r123, 4;
	add.s64 	%rd34, %rd3, %rd33;
	st.global.u32 	[%rd34], %r119;
	add.s32 	%r124, %r442, 9;
	ld.global.u32 	%r125, [%rd4+4];
	mad.lo.s32 	%r126, %r125, %r1, %r124;
	ld.global.u32 	%r127, [%rd4+8];
	mul.lo.s32 	%r128, %r126, %r127;
	mul.wide.s32 	%rd35, %r128, 4;
	add.s64 	%rd36, %rd3, %rd35;
	st.global.u32 	[%rd36], %r124;
	add.s32 	%r129, %r442, 10;
	ld.global.u32 	%r130, [%rd4+4];
	mad.lo.s32 	%r131, %r130, %r1, %r129;
	ld.global.u32 	%r132, [%rd4+8];
	mul.lo.s32 	%r133, %r131, %r132;
	mul.wide.s32 	%rd37, %r133, 4;
	add.s64 	%rd38, %rd3, %rd37;
	st.global.u32 	[%rd38], %r129;
	add.s32 	%r134, %r442, 11;
	ld.global.u32 	%r135, [%rd4+4];
	mad.lo.s32 	%r136, %r135, %r1, %r134;
	ld.global.u32 	%r137, [%rd4+8];
	mul.lo.s32 	%r138, %r136, %r137;
	mul.wide.s32 	%rd39, %r138, 4;
	add.s64 	%rd40, %rd3, %rd39;
	st.global.u32 	[%rd40], %r134;
	add.s32 	%r139, %r442, 12;
	ld.global.u32 	%r140, [%rd4+4];
	mad.lo.s32 	%r141, %r140, %r1, %r139;
	ld.global.u32 	%r142, [%rd4+8];
	mul.lo.s32 	%r143, %r141, %r142;
	mul.wide.s32 	%rd41, %r143, 4;
	add.s64 	%rd42, %rd3, %rd41;
	st.global.u32 	[%rd42], %r139;
	add.s32 	%r144, %r442, 13;
	ld.global.u32 	%r145, [%rd4+4];
	mad.lo.s32 	%r146, %r145, %r1, %r144;
	ld.global.u32 	%r147, [%rd4+8];
	mul.lo.s32 	%r148, %r146, %r147;
	mul.wide.s32 	%rd43, %r148, 4;
	add.s64 	%rd44, %rd3, %rd43;
	st.global.u32 	[%rd44], %r144;
	add.s32 	%r149, %r442, 14;
	ld.global.u32 	%r150, [%rd4+4];
	mad.lo.s32 	%r151, %r150, %r1, %r149;
	ld.global.u32 	%r152, [%rd4+8];
	mul.lo.s32 	%r153, %r151, %r152;
	mul.wide.s32 	%rd45, %r153, 4;
	add.s64 	%rd46, %rd3, %rd45;
	st.global.u32 	[%rd46], %r149;
	add.s32 	%r154, %r442, 15;
	ld.global.u32 	%r155, [%rd4+4];
	mad.lo.s32 	%r156, %r155, %r1, %r154;
	ld.global.u32 	%r157, [%rd4+8];
	mul.lo.s32 	%r158, %r156, %r157;
	mul.wide.s32 	%rd47, %r158, 4;
	add.s64 	%rd48, %rd3, %rd47;
	st.global.u32 	[%rd48], %r154;
	add.s32 	%r442, %r442, 16;
	setp.eq.s32 	%p3, %r442, %r437;
	@%p3 bra 	$L__BB0_4;
	bra.uni 	$L__BB0_3;
$L__BB0_4:
	setp.eq.s32 	%p4, %r3, 0;
	@%p4 bra 	$L__BB0_13;
	and.b32  	%r6, %r2, 7;
	setp.lt.u32 	%p5, %r3, 8;
	@%p5 bra 	$L__BB0_7;
	ld.global.u32 	%r159, [%rd4+4];
	mad.lo.s32 	%r160, %r159, %r1, %r437;
	ld.global.u32 	%r161, [%rd4+8];
	mul.lo.s32 	%r162, %r160, %r161;
	mul.wide.s32 	%rd49, %r162, 4;
	add.s64 	%rd50, %rd3, %rd49;
	st.global.u32 	[%rd50], %r437;
	add.s32 	%r163, %r437, 1;
	ld.global.u32 	%r164, [%rd4+4];
	mad.lo.s32 	%r165, %r164, %r1, %r163;
	ld.global.u32 	%r166, [%rd4+8];
	mul.lo.s32 	%r167, %r165, %r166;
	mul.wide.s32 	%rd51, %r167, 4;
	add.s64 	%rd52, %rd3, %rd51;
	st.global.u32 	[%rd52], %r163;
	add.s32 	%r168, %r437, 2;
	ld.global.u32 	%r169, [%rd4+4];
	mad.lo.s32 	%r170, %r169, %r1, %r168;
	ld.global.u32 	%r171, [%rd4+8];
	mul.lo.s32 	%r172, %r170, %r171;
	mul.wide.s32 	%rd53, %r172, 4;
	add.s64 	%rd54, %rd3, %rd53;
	st.global.u32 	[%rd54], %r168;
	add.s32 	%r173, %r437, 3;
	ld.global.u32 	%r174, [%rd4+4];
	mad.lo.s32 	%r175, %r174, %r1, %r173;
	ld.global.u32 	%r176, [%rd4+8];
	mul.lo.s32 	%r177, %r175, %r176;
	mul.wide.s32 	%rd55, %r177, 4;
	add.s64 	%rd56, %rd3, %rd55;
	st.global.u32 	[%rd56], %r173;
	add.s32 	%r178, %r437, 4;
	ld.global.u32 	%r179, [%rd4+4];
	mad.lo.s32 	%r180, %r179, %r1, %r178;
	ld.global.u32 	%r181, [%rd4+8];
	mul.lo.s32 	%r182, %r180, %r181;
	mul.wide.s32 	%rd57, %r182, 4;
	add.s64 	%rd58, %rd3, %rd57;
	st.global.u32 	[%rd58], %r178;
	add.s32 	%r183, %r437, 5;
	ld.global.u32 	%r184, [%rd4+4];
	mad.lo.s32 	%r185, %r184, %r1, %r183;
	ld.global.u32 	%r186, [%rd4+8];
	mul.lo.s32 	%r187, %r185, %r186;
	mul.wide.s32 	%rd59, %r187, 4;
	add.s64 	%rd60, %rd3, %rd59;
	st.global.u32 	[%rd60], %r183;
	add.s32 	%r188, %r437, 6;
	ld.global.u32 	%r189, [%rd4+4];
	mad.lo.s32 	%r190, %r189, %r1, %r188;
	ld.global.u32 	%r191, [%rd4+8];
	mul.lo.s32 	%r192, %r190, %r191;
	mul.wide.s32 	%rd61, %r192, 4;
	add.s64 	%rd62, %rd3, %rd61;
	st.global.u32 	[%rd62], %r188;
	add.s32 	%r193, %r437, 7;
	ld.global.u32 	%r194, [%rd4+4];
	mad.lo.s32 	%r195, %r194, %r1, %r193;
	ld.global.u32 	%r196, [%rd4+8];
	mul.lo.s32 	%r197, %r195, %r196;
	mul.wide.s32 	%rd63, %r197, 4;
	add.s64 	%rd64, %rd3, %rd63;
	st.global.u32 	[%rd64], %r193;
	add.s32 	%r437, %r437, 8;
$L__BB0_7:
	setp.eq.s32 	%p6, %r6, 0;
	@%p6 bra 	$L__BB0_13;
	and.b32  	%r9, %r2, 3;
	setp.lt.u32 	%p7, %r6, 4;
	@%p7 bra 	$L__BB0_10;
	ld.global.u32 	%r198, [%rd4+4];
	mad.lo.s32 	%r199, %r198, %r1, %r437;
	ld.global.u32 	%r200, [%rd4+8];
	mul.lo.s32 	%r201, %r199, %r200;
	mul.wide.s32 	%rd65, %r201, 4;
	add.s64 	%rd66, %rd3, %rd65;
	st.global.u32 	[%rd66], %r437;
	add.s32 	%r202, %r437, 1;
	ld.global.u32 	%r203, [%rd4+4];
	mad.lo.s32 	%r204, %r203, %r1, %r202;
	ld.global.u32 	%r205, [%rd4+8];
	mul.lo.s32 	%r206, %r204, %r205;
	mul.wide.s32 	%rd67, %r206, 4;
	add.s64 	%rd68, %rd3, %rd67;
	st.global.u32 	[%rd68], %r202;
	add.s32 	%r207, %r437, 2;
	ld.global.u32 	%r208, [%rd4+4];
	mad.lo.s32 	%r209, %r208, %r1, %r207;
	ld.global.u32 	%r210, [%rd4+8];
	mul.lo.s32 	%r211, %r209, %r210;
	mul.wide.s32 	%rd69, %r211, 4;
	add.s64 	%rd70, %rd3, %rd69;
	st.global.u32 	[%rd70], %r207;
	add.s32 	%r212, %r437, 3;
	ld.global.u32 	%r213, [%rd4+4];
	mad.lo.s32 	%r214, %r213, %r1, %r212;
	ld.global.u32 	%r215, [%rd4+8];
	mul.lo.s32 	%r216, %r214, %r215;
	mul.wide.s32 	%rd71, %r216, 4;
	add.s64 	%rd72, %rd3, %rd71;
	st.global.u32 	[%rd72], %r212;
	add.s32 	%r437, %r437, 4;
$L__BB0_10:
	setp.eq.s32 	%p8, %r9, 0;
	@%p8 bra 	$L__BB0_13;
	mov.b32 	%r441, 0;
$L__BB0_12:
	.pragma "nounroll";
	ld.global.u32 	%r218, [%rd4+4];
	mad.lo.s32 	%r219, %r218, %r1, %r437;
	ld.global.u32 	%r220, [%rd4+8];
	mul.lo.s32 	%r221, %r219, %r220;
	mul.wide.s32 	%rd73, %r221, 4;
	add.s64 	%rd74, %rd3, %rd73;
	st.global.u32 	[%rd74], %r437;
	add.s32 	%r437, %r437, 1;
	add.s32 	%r441, %r441, 1;
	setp.ne.s32 	%p9, %r441, %r9;
	@%p9 bra 	$L__BB0_12;
$L__BB0_13:
	setp.lt.u32 	%p10, %r74, 15;
	mov.b32 	%r443, 0;
	@%p10 bra 	$L__BB0_16;
	and.b32  	%r443, %r2, -16;
	mov.b32 	%r448, 0;
$L__BB0_15:
	.pragma "nounroll";
	ld.global.u32 	%r224, [%rd4+4];
	mul.lo.s32 	%r225, %r224, %r1;
	ld.global.u32 	%r226, [%rd4+8];
	mad.lo.s32 	%r227, %r225, %r226, %r448;
	mul.wide.s32 	%rd75, %r227, 4;
	add.s64 	%rd76, %rd3, %rd75;
	st.global.u32 	[%rd76], %r448;
	add.s32 	%r228, %r448, 1;
	ld.global.u32 	%r229, [%rd4+4];
	mul.lo.s32 	%r230, %r229, %r1;
	ld.global.u32 	%r231, [%rd4+8];
	mul.lo.s32 	%r232, %r230, %r231;
	cvt.s64.s32 	%rd77, %r232;
	cvt.s64.s32 	%rd78, %r448;
	add.s64 	%rd79, %rd77, %rd78;
	shl.b64 	%rd80, %rd79, 2;
	add.s64 	%rd81, %rd3, %rd80;
	st.global.u32 	[%rd81+4], %r228;
	add.s32 	%r233, %r448, 2;
	ld.global.u32 	%r234, [%rd4+4];
	mul.lo.s32 	%r235, %r234, %r1;
	ld.global.u32 	%r236, [%rd4+8];
	mul.lo.s32 	%r237, %r235, %r236;
	cvt.s64.s32 	%rd82, %r237;
	add.s64 	%rd83, %rd82, %rd78;
	shl.b64 	%rd84, %rd83, 2;
	add.s64 	%rd85, %rd3, %rd84;
	st.global.u32 	[%rd85+8], %r233;
	add.s32 	%r238, %r448, 3;
	ld.global.u32 	%r239, [%rd4+4];
	mul.lo.s32 	%r240, %r239, %r1;
	ld.global.u32 	%r241, [%rd4+8];
	mul.lo.s32 	%r242, %r240, %r241;
	cvt.s64.s32 	%rd86, %r242;
	add.s64 	%rd87, %rd86, %rd78;
	shl.b64 	%rd88, %rd87, 2;
	add.s64 	%rd89, %rd3, %rd88;
	st.global.u32 	[%rd89+12], %r238;
	add.s32 	%r243, %r448, 4;
	ld.global.u32 	%r244, [%rd4+4];
	mul.lo.s32 	%r245, %r244, %r1;
	ld.global.u32 	%r246, [%rd4+8];
	mul.lo.s32 	%r247, %r245, %r246;
	cvt.s64.s32 	%rd90, %r247;
	add.s64 	%rd91, %rd90, %rd78;
	shl.b64 	%rd92, %rd91, 2;
	add.s64 	%rd93, %rd3, %rd92;
	st.global.u32 	[%rd93+16], %r243;
	add.s32 	%r248, %r448, 5;
	ld.global.u32 	%r249, [%rd4+4];
	mul.lo.s32 	%r250, %r249, %r1;
	ld.global.u32 	%r251, [%rd4+8];
	mul.lo.s32 	%r252, %r250, %r251;
	cvt.s64.s32 	%rd94, %r252;
	add.s64 	%rd95, %rd94, %rd78;
	shl.b64 	%rd96, %rd95, 2;
	add.s64 	%rd97, %rd3, %rd96;
	st.global.u32 	[%rd97+20], %r248;
	add.s32 	%r253, %r448, 6;
	ld.global.u32 	%r254, [%rd4+4];
	mul.lo.s32 	%r255, %r254, %r1;
	ld.global.u32 	%r256, [%rd4+8];
	mul.lo.s32 	%r257, %r255, %r256;
	cvt.s64.s32 	%rd98, %r257;
	add.s64 	%rd99, %rd98, %rd78;
	shl.b64 	%rd100, %rd99, 2;
	add.s64 	%rd101, %rd3, %rd100;
	st.global.u32 	[%rd101+24], %r253;
	add.s32 	%r258, %r448, 7;
	ld.global.u32 	%r259, [%rd4+4];
	mul.lo.s32 	%r260, %r259, %r1;
	ld.global.u32 	%r261, [%rd4+8];
	mul.lo.s32 	%r262, %r260, %r261;
	cvt.s64.s32 	%rd102, %r262;
	add.s64 	%rd103, %rd102, %rd78;
	shl.b64 	%rd104, %rd103, 2;
	add.s64 	%rd105, %rd3, %rd104;
	st.global.u32 	[%rd105+28], %r258;
	add.s32 	%r263, %r448, 8;
	ld.global.u32 	%r264, [%rd4+4];
	mul.lo.s32 	%r265, %r264, %r1;
	ld.global.u32 	%r266, [%rd4+8];
	mul.lo.s32 	%r267, %r265, %r266;
	cvt.s64.s32 	%rd106, %r267;
	add.s64 	%rd107, %rd106, %rd78;
	shl.b64 	%rd108, %rd107, 2;
	add.s64 	%rd109, %rd3, %rd108;
	st.global.u32 	[%rd109+32], %r263;
	add.s32 	%r268, %r448, 9;
	ld.global.u32 	%r269, [%rd4+4];
	mul.lo.s32 	%r270, %r269, %r1;
	ld.global.u32 	%r271, [%rd4+8];
	mul.lo.s32 	%r272, %r270, %r271;
	cvt.s64.s32 	%rd110, %r272;
	add.s64 	%rd111, %rd110, %rd78;
	shl.b64 	%rd112, %rd111, 2;
	add.s64 	%rd113, %rd3, %rd112;
	st.global.u32 	[%rd113+36], %r268;
	add.s32 	%r273, %r448, 10;
	ld.global.u32 	%r274, [%rd4+4];
	mul.lo.s32 	%r275, %r274, %r1;
	ld.global.u32 	%r276, [%rd4+8];
	mul.lo.s32 	%r277, %r275, %r276;
	cvt.s64.s32 	%rd114, %r277;
	add.s64 	%rd115, %rd114, %rd78;
	shl.b64 	%rd116, %rd115, 2;
	add.s64 	%rd117, %rd3, %rd116;
	st.global.u32 	[%rd117+40], %r273;
	add.s32 	%r278, %r448, 11;
	ld.global.u32 	%r279, [%rd4+4];
	mul.lo.s32 	%r280, %r279, %r1;
	ld.global.u32 	%r281, [%rd4+8];
	mul.lo.s32 	%r282, %r280, %r281;
	cvt.s64.s32 	%rd118, %r282;
	add.s64 	%rd119, %rd118, %rd78;
	shl.b64 	%rd120, %rd119, 2;
	add.s64 	%rd121, %rd3, %rd120;
	st.global.u32 	[%rd121+44], %r278;
	add.s32 	%r283, %r448, 12;
	ld.global.u32 	%r284, [%rd4+4];
	mul.lo.s32 	%r285, %r284, %r1;
	ld.global.u32 	%r286, [%rd4+8];
	mul.lo.s32 	%r287, %r285, %r286;
	cvt.s64.s32 	%rd122, %r287;
	add.s64 	%rd123, %rd122, %rd78;
	shl.b64 	%rd124, %rd123, 2;
	add.s64 	%rd125, %rd3, %rd124;
	st.global.u32 	[%rd125+48], %r283;
	add.s32 	%r288, %r448, 13;
	ld.global.u32 	%r289, [%rd4+4];
	mul.lo.s32 	%r290, %r289, %r1;
	ld.global.u32 	%r291, [%rd4+8];
	mul.lo.s32 	%r292, %r290, %r291;
	cvt.s64.s32 	%rd126, %r292;
	add.s64 	%rd127, %rd126, %rd78;
	shl.b64 	%rd128, %rd127, 2;
	add.s64 	%rd129, %rd3, %rd128;
	st.global.u32 	[%rd129+52], %r288;
	add.s32 	%r293, %r448, 14;
	ld.global.u32 	%r294, [%rd4+4];
	mul.lo.s32 	%r295, %r294, %r1;
	ld.global.u32 	%r296, [%rd4+8];
	mul.lo.s32 	%r297, %r295, %r296;
	cvt.s64.s32 	%rd130, %r297;
	add.s64 	%rd131, %rd130, %rd78;
	shl.b64 	%rd132, %rd131, 2;
	add.s64 	%rd133, %rd3, %rd132;
	st.global.u32 	[%rd133+56], %r293;
	add.s32 	%r298, %r448, 15;
	ld.global.u32 	%r299, [%rd4+4];
	mul.lo.s32 	%r300, %r299, %r1;
	ld.global.u32 	%r301, [%rd4+8];
	mul.lo.s32 	%r302, %r300, %r301;
	cvt.s64.s32 	%rd134, %r302;
	add.s64 	%rd135, %rd134, %rd78;
	shl.b64 	%rd136, %rd135, 2;
	add.s64 	%rd137, %rd3, %rd136;
	st.global.u32 	[%rd137+60], %r298;
	add.s32 	%r448, %r448, 16;
	setp.eq.s32 	%p11, %r448, %r443;
	@%p11 bra 	$L__BB0_16;
	bra.uni 	$L__BB0_15;
$L__BB0_16:
	setp.eq.s32 	%p12, %r3, 0;
	@%p12 bra 	$L__BB0_25;
	and.b32  	%r20, %r2, 7;
	setp.lt.u32 	%p13, %r3, 8;
	@%p13 bra 	$L__BB0_19;
	ld.global.u32 	%r303, [%rd4+4];
	mul.lo.s32 	%r304, %r303, %r1;
	ld.global.u32 	%r305, [%rd4+8];
	mad.lo.s32 	%r306, %r304, %r305, %r443;
	mul.wide.s32 	%rd138, %r306, 4;
	add.s64 	%rd139, %rd3, %rd138;
	st.global.u32 	[%rd139], %r443;
	add.s32 	%r307, %r443, 1;
	ld.global.u32 	%r308, [%rd4+4];
	mul.lo.s32 	%r309, %r308, %r1;
	ld.global.u32 	%r310, [%rd4+8];
	mad.lo.s32 	%r311, %r309, %r310, %r307;
	mul.wide.s32 	%rd140, %r311, 4;
	add.s64 	%rd141, %rd3, %rd140;
	st.global.u32 	[%rd141], %r307;
	add.s32 	%r312, %r443, 2;
	ld.global.u32 	%r313, [%rd4+4];
	mul.lo.s32 	%r314, %r313, %r1;
	ld.global.u32 	%r315, [%rd4+8];
	mad.lo.s32 	%r316, %r314, %r315, %r312;
	mul.wide.s32 	%rd142, %r316, 4;
	add.s64 	%rd143, %rd3, %rd142;
	st.global.u32 	[%rd143], %r312;
	add.s32 	%r317, %r443, 3;
	ld.global.u32 	%r318, [%rd4+4];
	mul.lo.s32 	%r319, %r318, %r1;
	ld.global.u32 	%r320, [%rd4+8];
	mad.lo.s32 	%r321, %r319, %r320, %r317;
	mul.wide.s32 	%rd144, %r321, 4;
	add.s64 	%rd145, %rd3, %rd144;
	st.global.u32 	[%rd145], %r317;
	add.s32 	%r322, %r443, 4;
	ld.global.u32 	%r323, [%rd4+4];
	mul.lo.s32 	%r324, %r323, %r1;
	ld.global.u32 	%r325, [%rd4+8];
	mad.lo.s32 	%r326, %r324, %r325, %r322;
	mul.wide.s32 	%rd146, %r326, 4;
	add.s64 	%rd147, %rd3, %rd146;
	st.global.u32 	[%rd147], %r322;
	add.s32 	%r327, %r443, 5;
	ld.global.u32 	%r328, [%rd4+4];
	mul.lo.s32 	%r329, %r328, %r1;
	ld.global.u32 	%r330, [%rd4+8];
	mad.lo.s32 	%r331, %r329, %r330, %r327;
	mul.wide.s32 	%rd148, %r331, 4;
	add.s64 	%rd149, %rd3, %rd148;
	st.global.u32 	[%rd149], %r327;
	add.s32 	%r332, %r443, 6;
	ld.global.u32 	%r333, [%rd4+4];
	mul.lo.s32 	%r334, %r333, %r1;
	ld.global.u32 	%r335, [%rd4+8];
	mad.lo.s32 	%r336, %r334, %r335, %r332;
	mul.wide.s32 	%rd150, %r336, 4;
	add.s64 	%rd151, %rd3, %rd150;
	st.global.u32 	[%rd151], %r332;
	add.s32 	%r337, %r443, 7;
	ld.global.u32 	%r338, [%rd4+4];
	mul.lo.s32 	%r339, %r338, %r1;
	ld.global.u32 	%r340, [%rd4+8];
	mad.lo.s32 	%r341, %r339, %r340, %r337;
	mul.wide.s32 	%rd152, %r341, 4;
	add.s64 	%rd153, %rd3, %rd152;
	st.global.u32 	[%rd153], %r337;
	add.s32 	%r443, %r443, 8;
$L__BB0_19:
	setp.eq.s32 	%p14, %r20, 0;
	@%p14 bra 	$L__BB0_25;
	and.b32  	%r23, %r2, 3;
	setp.lt.u32 	%p15, %r20, 4;
	@%p15 bra 	$L__BB0_22;
	ld.global.u32 	%r342, [%rd4+4];
	mul.lo.s32 	%r343, %r342, %r1;
	ld.global.u32 	%r344, [%rd4+8];
	mad.lo.s32 	%r345, %r343, %r344, %r443;
	mul.wide.s32 	%rd154, %r345, 4;
	add.s64 	%rd155, %rd3, %rd154;
	st.global.u32 	[%rd155], %r443;
	add.s32 	%r346, %r443, 1;
	ld.global.u32 	%r347, [%rd4+4];
	mul.lo.s32 	%r348, %r347, %r1;
	ld.global.u32 	%r349, [%rd4+8];
	mad.lo.s32 	%r350, %r348, %r349, %r346;
	mul.wide.s32 	%rd156, %r350, 4;
	add.s64 	%rd157, %rd3, %rd156;
	st.global.u32 	[%rd157], %r346;
	add.s32 	%r351, %r443, 2;
	ld.global.u32 	%r352, [%rd4+4];
	mul.lo.s32 	%r353, %r352, %r1;
	ld.global.u32 	%r354, [%rd4+8];
	mad.lo.s32 	%r355, %r353, %r354, %r351;
	mul.wide.s32 	%rd158, %r355, 4;
	add.s64 	%rd159, %rd3, %rd158;
	st.global.u32 	[%rd159], %r351;
	add.s32 	%r356, %r443, 3;
	ld.global.u32 	%r357, [%rd4+4];
	mul.lo.s32 	%r358, %r357, %r1;
	ld.global.u32 	%r359, [%rd4+8];
	mad.lo.s32 	%r360, %r358, %r359, %r356;
	mul.wide.s32 	%rd160, %r360, 4;
	add.s64 	%rd161, %rd3, %rd160;
	st.global.u32 	[%rd161], %r356;
	add.s32 	%r443, %r443, 4;
$L__BB0_22:
	setp.eq.s32 	%p16, %r23, 0;
	@%p16 bra 	$L__BB0_25;
	mov.b32 	%r447, 0;
$L__BB0_24:
	.pragma "nounroll";
	ld.global.u32 	%r362, [%rd4+4];
	mul.lo.s32 	%r363, %r362, %r1;
	ld.global.u32 	%r364, [%rd4+8];
	mad.lo.s32 	%r365, %r363, %r364, %r443;
	mul.wide.s32 	%rd162, %r365, 4;
	add.s64 	%rd163, %rd3, %rd162;
	st.global.u32 	[%rd163], %r443;
	add.s32 	%r443, %r443, 1;
	add.s32 	%r447, %r447, 1;
	setp.ne.s32 	%p17, %r447, %r23;
	@%p17 bra 	$L__BB0_24;
$L__BB0_25:
	setp.lt.s32 	%p18, %r74, 1;
	@%p18 bra 	$L__BB0_43;
	and.b32  	%r30, %r74, 1;
	and.b32  	%r367, %r74, 2147483646;
	neg.s32 	%r31, %r367;
	mov.b32 	%r449, 1;
$L__BB0_27:
	setp.eq.s32 	%p19, %r74, 1;
	add.s32 	%r35, %r449, -1;
	mov.b32 	%r459, 1;
	@%p19 bra 	$L__BB0_37;
	mov.b32 	%r452, 0;
	mov.b32 	%r450, 2;
	cvt.s64.s32 	%rd5, %r449;
	mov.u32 	%r451, %r31;
$L__BB0_29:
	add.s32 	%r371, %r452, 1;
	ld.global.u32 	%r372, [%rd2+4];
	mul.lo.s32 	%r373, %r372, %r1;
	ld.global.u32 	%r374, [%rd2+8];
	mul.lo.s32 	%r375, %r373, %r374;
	cvt.s64.s32 	%rd164, %r375;
	add.s64 	%rd165, %rd164, %rd5;
	add.s64 	%rd166, %rd1, %rd165;
	ld.global.u8 	%rs1, [%rd166+-1];
	add.s32 	%r376, %r375, %r374;
	cvt.s64.s32 	%rd167, %r376;
	cvt.s64.s32 	%rd6, %r371;
	add.s64 	%rd168, %rd167, %rd6;
	add.s64 	%rd169, %rd1, %rd168;
	ld.global.u8 	%rs2, [%rd169+-1];
	setp.ne.s16 	%p20, %rs1, %rs2;
	@%p20 bra 	$L__BB0_31;
	ld.global.u32 	%r454, [%rd4+4];
	mad.lo.s32 	%r387, %r454, %r1, %r35;
	ld.global.u32 	%r453, [%rd4+8];
	mul.lo.s32 	%r388, %r387, %r453;
	cvt.s64.s32 	%rd176, %r388;
	add.s64 	%rd177, %rd176, %rd6;
	shl.b64 	%rd178, %rd177, 2;
	add.s64 	%rd179, %rd3, %rd178;
	ld.global.u32 	%r455, [%rd179+-4];
	bra.uni 	$L__BB0_32;
$L__BB0_31:
	ld.global.u32 	%r454, [%rd4+4];
	mad.lo.s32 	%r377, %r454, %r1, %r449;
	ld.global.u32 	%r453, [%rd4+8];
	mul.lo.s32 	%r378, %r377, %r453;
	cvt.s64.s32 	%rd170, %r378;
	add.s64 	%rd171, %rd170, %rd6;
	shl.b64 	%rd172, %rd171, 2;
	add.s64 	%rd173, %rd3, %rd172;
	ld.global.u32 	%r379, [%rd173+-4];
	add.s32 	%r380, %r377, -1;
	mad.lo.s32 	%r381, %r380, %r453, %r452;
	add.s32 	%r382, %r381, 1;
	mul.wide.s32 	%rd174, %r382, 4;
	add.s64 	%rd175, %rd3, %rd174;
	ld.global.u32 	%r383, [%rd175];
	ld.global.u32 	%r384, [%rd175+-4];
	min.s32 	%r385, %r383, %r384;
	min.s32 	%r386, %r379, %r385;
	add.s32 	%r455, %r386, 1;
$L__BB0_32:
	mad.lo.s32 	%r389, %r454, %r1, %r449;
	mad.lo.s32 	%r390, %r389, %r453, %r452;
	add.s32 	%r391, %r390, 1;
	mul.wide.s32 	%rd180, %r391, 4;
	add.s64 	%rd181, %rd3, %rd180;
	st.global.u32 	[%rd181], %r455;
	ld.global.u32 	%r392, [%rd2+4];
	mul.lo.s32 	%r393, %r392, %r1;
	ld.global.u32 	%r394, [%rd2+8];
	mul.lo.s32 	%r395, %r393, %r394;
	cvt.s64.s32 	%rd182, %r395;
	add.s64 	%rd183, %rd182, %rd5;
	add.s64 	%rd184, %rd1, %rd183;
	ld.global.u8 	%rs3, [%rd184+-1];
	add.s32 	%r396, %r395, %r394;
	add.s32 	%r397, %r452, %r396;
	add.s32 	%r398, %r397, 1;
	cvt.s64.s32 	%rd185, %r398;
	add.s64 	%rd186, %rd1, %rd185;
	ld.global.u8 	%rs4, [%rd186];
	setp.eq.s16 	%p21, %rs3, %rs4;
	@%p21 bra 	$L__BB0_34;
	ld.global.u32 	%r457, [%rd4+4];
	mad.lo.s32 	%r399, %r457, %r1, %r449;
	ld.global.u32 	%r456, [%rd4+8];
	mad.lo.s32 	%r400, %r399, %r456, %r452;
	add.s32 	%r401, %r400, 1;
	mul.wide.s32 	%rd187, %r401, 4;
	add.s64 	%rd188, %rd3, %rd187;
	ld.global.u32 	%r402, [%rd188];
	add.s32 	%r403, %r399, -1;
	mad.lo.s32 	%r404, %r403, %r456, %r450;
	mul.wide.s32 	%rd189, %r404, 4;
	add.s64 	%rd190, %rd3, %rd189;
	ld.global.u32 	%r405, [%rd190];
	ld.global.u32 	%r406, [%rd190+-4];
	min.s32 	%r407, %r405, %r406;
	min.s32 	%r408, %r402, %r407;
	add.s32 	%r458, %r408, 1;
	bra.uni 	$L__BB0_35;
$L__BB0_34:
	ld.global.u32 	%r457, [%rd4+4];
	mad.lo.s32 	%r409, %r457, %r1, %r35;
	ld.global.u32 	%r456, [%rd4+8];
	mad.lo.s32 	%r410, %r409, %r456, %r452;
	add.s32 	%r411, %r410, 1;
	mul.wide.s32 	%rd191, %r411, 4;
	add.s64 	%rd192, %rd3, %rd191;
	ld.global.u32 	%r458, [%rd192];
$L__BB0_35:
	mad.lo.s32 	%r412, %r457, %r1, %r449;
	mad.lo.s32 	%r413, %r412, %r456, %r450;
	mul.wide.s32 	%rd193, %r413, 4;
	add.s64 	%rd194, %rd3, %rd193;
	st.global.u32 	[%rd194], %r458;
	add.s32 	%r452, %r452, 2;
	add.s32 	%r451, %r451, 2;
	add.s32 	%r450, %r450, 2;
	setp.ne.s32 	%p22, %r451, 0;
	@%p22 bra 	$L__BB0_29;
	add.s32 	%r459, %r452, 1;
$L__BB0_37:
	setp.eq.s32 	%p23, %r30, 0;
	@%p23 bra 	$L__BB0_42;
	ld.global.u32 	%r414, [%rd2+4];
	mul.lo.s32 	%r415, %r414, %r1;
	ld.global.u32 	%r416, [%rd2+8];
	mul.lo.s32 	%r417, %r415, %r416;
	cvt.s64.s32 	%rd195, %r417;
	cvt.s64.s32 	%rd196, %r449;
	add.s64 	%rd197, %rd195, %rd196;
	add.s64 	%rd198, %rd1, %rd197;
	ld.global.u8 	%rs5, [%rd198+-1];
	add.s32 	%r418, %r417, %r416;
	cvt.s64.s32 	%rd199, %r418;
	cvt.s64.s32 	%rd7, %r459;
	add.s64 	%rd200, %rd199, %rd7;
	add.s64 	%rd201, %rd1, %rd200;
	ld.global.u8 	%rs6, [%rd201+-1];
	setp.eq.s16 	%p24, %rs5, %rs6;
	@%p24 bra 	$L__BB0_40;
	ld.global.u32 	%r461, [%rd4+4];
	mad.lo.s32 	%r419, %r461, %r1, %r449;
	ld.global.u32 	%r460, [%rd4+8];
	mul.lo.s32 	%r420, %r419, %r460;
	cvt.s64.s32 	%rd202, %r420;
	add.s64 	%rd203, %rd202, %rd7;
	shl.b64 	%rd204, %rd203, 2;
	add.s64 	%rd205, %rd3, %rd204;
	ld.global.u32 	%r421, [%rd205+-4];
	add.s32 	%r422, %r419, -1;
	mad.lo.s32 	%r423, %r422, %r460, %r459;
	mul.wide.s32 	%rd206, %r423, 4;
	add.s64 	%rd207, %rd3, %rd206;
	ld.global.u32 	%r424, [%rd207];
	ld.global.u32 	%r425, [%rd207+-4];
	min.s32 	%r426, %r424, %r425;
	min.s32 	%r427, %r421, %r426;
	add.s32 	%r462, %r427, 1;
	bra.uni 	$L__BB0_41;
$L__BB0_40:
	ld.global.u32 	%r461, [%rd4+4];
	mad.lo.s32 	%r428, %r461, %r1, %r35;
	ld.global.u32 	%r460, [%rd4+8];
	mul.lo.s32 	%r429, %r428, %r460;
	cvt.s64.s32 	%rd208, %r429;
	add.s64 	%rd209, %rd208, %rd7;
	shl.b64 	%rd210, %rd209, 2;
	add.s64 	%rd211, %rd3, %rd210;
	ld.global.u32 	%r462, [%rd211+-4];
$L__BB0_41:
	mad.lo.s32 	%r430, %r461, %r1, %r449;
	mad.lo.s32 	%r431, %r430, %r460, %r459;
	mul.wide.s32 	%rd212, %r431, 4;
	add.s64 	%rd213, %rd3, %rd212;
	st.global.u32 	[%rd213], %r462;
$L__BB0_42:
	add.s32 	%r71, %r449, 1;
	setp.ne.s32 	%p25, %r449, %r74;
	mov.u32 	%r449, %r71;
	@%p25 bra 	$L__BB0_27;
$L__BB0_43:
	cvta.to.global.u64 	%rd214, %rd10;
	ld.global.u32 	%r432, [%rd4+4];
	mad.lo.s32 	%r433, %r432, %r1, %r74;
	ld.global.u32 	%r434, [%rd4+8];
	mad.lo.s32 	%r435, %r433, %r434, %r74;
	mul.wide.s32 	%rd215, %r435, 4;
	add.s64 	%rd216, %rd3, %rd215;
	ld.global.u32 	%r436, [%rd216];
	mul.wide.s32 	%rd217, %r1, 4;
	add.s64 	%rd218, %rd214, %rd217;
	st.global.u32 	[%rd218], %r436;
	ret;

}


// ===== COMPILED SASS (sm_100) =====

	.target	sm_100

	.elftype	@"ET_EXEC"


//--------------------- .note.nv.tkinfo           --------------------------
	.section	.note.nv.tkinfo,"",@"SHT_NOTE"
	.sectionflags	@"SHF_NOTE_NV_TKINFO"
	.tkinfo
        /*0018*/ 	.word	0x00000002
        /*0030*/ 	.string	""
        /*0030*/ 	.string	"ptxas"
        /*0030*/ 	.string	"Cuda compilation tools, release 13.0, V13.0.88"
        /*0030*/ 	.string	"Build cuda_13.0.r13.0/compiler.36424714_0"
        /*0030*/ 	.string	"-arch sm_100 -m 64 "



//--------------------- .note.nv.cuinfo           --------------------------
	.section	.note.nv.cuinfo,"",@"SHT_NOTE"
	.sectionflags	@"SHF_NOTE_NV_CUINFO"
        /*0018*/ 	.short	0x0002
        /*001a*/ 	.short	0x0064
        /*001c*/ 	.short	0x0082
	.zero		2


//--------------------- .nv.info                  --------------------------
	.section	.nv.info,"",@"SHT_CUDA_INFO"
	.align	4


	//----- nvinfo : EIATTR_REGCOUNT
	.align		4
        /*0000*/ 	.byte	0x04, 0x2f
        /*0002*/ 	.short	(.L_1 - .L_0)
	.align		4
.L_0:
        /*0004*/ 	.word	index@(_Z11levenshtein7SeqPair8DpMatrix8cuResulti)
        /*0008*/ 	.word	0x0000001a


	//----- nvinfo : EIATTR_FRAME_SIZE
	.align		4
.L_1:
        /*000c*/ 	.byte	0x04, 0x11
        /*000e*/ 	.short	(.L_3 - .L_2)
	.align		4
.L_2:
        /*0010*/ 	.word	index@(_Z11levenshtein7SeqPair8DpMatrix8cuResulti)
        /*0014*/ 	.word	0x00000000


	//----- nvinfo : EIATTR_MIN_STACK_SIZE
	.align		4
.L_3:
        /*0018*/ 	.byte	0x04, 0x12
        /*001a*/ 	.short	(.L_5 - .L_4)
	.align		4
.L_4:
        /*001c*/ 	.word	index@(_Z11levenshtein7SeqPair8DpMatrix8cuResulti)
        /*0020*/ 	.word	0x00000000
.L_5:


//--------------------- .nv.compat                --------------------------
	.section	.nv.compat,"",@"SHT_CUDA_COMPAT_INFO"
	.align	4
        /*0000*/ 	.byte	0x02, 0x09, 0x00, 0x00, 0x02, 0x02, 0x01, 0x00, 0x02, 0x05, 0x05, 0x00, 0x03, 0x07, 0x01, 0x01
        /*0010*/ 	.byte	0x02, 0x03, 0x00, 0x00, 0x02, 0x06, 0x01, 0x00, 0x04, 0x0b, 0x08, 0x00, 0x09, 0x00, 0x00, 0x00
        /*0020*/ 	.byte	0x00, 0x00, 0x00, 0x00


//--------------------- .nv.info._Z11levenshtein7SeqPair8DpMatrix8cuResulti --------------------------
	.section	.nv.info._Z11levenshtein7SeqPair8DpMatrix8cuResulti,"",@"SHT_CUDA_INFO"
	.sectionflags	@""
	.align	4


	//----- nvinfo : EIATTR_CUDA_API_VERSION
	.align		4
        /*0000*/ 	.byte	0x04, 0x37
        /*0002*/ 	.short	(.L_7 - .L_6)
.L_6:
        /*0004*/ 	.word	0x00000082


	//----- nvinfo : EIATTR_KPARAM_INFO
	.align		4
.L_7:
        /*0008*/ 	.byte	0x04, 0x17
        /*000a*/ 	.short	(.L_9 - .L_8)
.L_8:
        /*000c*/ 	.word	0x00000000
        /*0010*/ 	.short	0x0003
        /*0012*/ 	.short	0x0090
        /*0014*/ 	.byte	0x00, 0xf0, 0x11, 0x00


	//----- nvinfo : EIATTR_KPARAM_INFO
	.align		4
.L_9:
        /*0018*/ 	.byte	0x04, 0x17
        /*001a*/ 	.short	(.L_11 - .L_10)
.L_10:
        /*001c*/ 	.word	0x00000000
        /*0020*/ 	.short	0x0002
        /*0022*/ 	.short	0x0060
        /*0024*/ 	.byte	0x00, 0xf0, 0xc1, 0x00


	//----- nvinfo : EIATTR_KPARAM_INFO
	.align		4
.L_11:
        /*0028*/ 	.byte	0x04, 0x17
        /*002a*/ 	.short	(.L_13 - .L_12)
.L_12:
        /*002c*/ 	.word	0x00000000
        /*0030*/ 	.short	0x0001
        /*0032*/ 	.short	0x0030
        /*0034*/ 	.byte	0x00, 0xf0, 0xc1, 0x00


	//----- nvinfo : EIATTR_KPARAM_INFO
	.align		4
.L_13:
        /*0038*/ 	.byte	0x04, 0x17
        /*003a*/ 	.short	(.L_15 - .L_14)
.L_14:
        /*003c*/ 	.word	0x00000000
        /*0040*/ 	.short	0x0000
        /*0042*/ 	.short	0x0000
        /*0044*/ 	.byte	0x00, 0xf0, 0xc1, 0x00


	//----- nvinfo : EIATTR_SPARSE_MMA_MASK
	.align		4
.L_15:
        /*0048*/ 	.byte	0x03, 0x50
        /*004a*/ 	.short	0x0000


	//----- nvinfo : EIATTR_MAXREG_COUNT
	.align		4
        /*004c*/ 	.byte	0x03, 0x1b
        /*004e*/ 	.short	0x00ff


	//----- nvinfo : EIATTR_MERCURY_ISA_VERSION
	.align		4
        /*0050*/ 	.byte	0x03, 0x5f
        /*0052*/ 	.short	0x0101


	//----- nvinfo : EIATTR_VRC_CTA_INIT_COUNT
	.align		4
        /*0054*/ 	.byte	0x02, 0x4a
	.zero		1
	.zero		1


	//----- nvinfo : EIATTR_EXIT_INSTR_OFFSETS
	.align		4
        /*0058*/ 	.byte	0x04, 0x1c
        /*005a*/ 	.short	(.L_17 - .L_16)


	//   ....[0]....
.L_16:
        /*005c*/ 	.word	0x00002c60


	//----- nvinfo : EIATTR_CRS_STACK_SIZE
	.align		4
.L_17:
        /*0060*/ 	.byte	0x04, 0x1e
        /*0062*/ 	.short	(.L_19 - .L_18)
.L_18:
        /*0064*/ 	.word	0x00000000


	//----- nvinfo : EIATTR_CBANK_PARAM_SIZE
	.align		4
.L_19:
        /*0068*/ 	.byte	0x03, 0x19
        /*006a*/ 	.short	0x0094


	//----- nvinfo : EIATTR_PARAM_CBANK
	.align		4
        /*006c*/ 	.byte	0x04, 0x0a
        /*006e*/ 	.short	(.L_21 - .L_20)
	.align		4
.L_20:
        /*0070*/ 	.word	index@(.nv.constant0._Z11levenshtein7SeqPair8DpMatrix8cuResulti)
        /*0074*/ 	.short	0x0380
        /*0076*/ 	.short	0x0094


	//----- nvinfo : EIATTR_SW_WAR
	.align		4
.L_21:
        /*0078*/ 	.byte	0x04, 0x36
        /*007a*/ 	.short	(.L_23 - .L_22)
.L_22:
        /*007c*/ 	.word	0x00000008
.L_23:


//--------------------- .nv.callgraph             --------------------------
	.section	.nv.callgraph,"",@"SHT_CUDA_CALLGRAPH"
	.align	4
	.sectionentsize	8
	.align		4
        /*0000*/ 	.word	0x00000000
	.align		4
        /*0004*/ 	.word	0xffffffff
	.align		4
        /*0008*/ 	.word	0x00000000
	.align		4
        /*000c*/ 	.word	0xfffffffe
	.align		4
        /*0010*/ 	.word	0x00000000
	.align		4
        /*0014*/ 	.word	0xfffffffd
	.align		4
        /*0018*/ 	.word	0x00000000
	.align		4
        /*001c*/ 	.word	0xfffffffc


//--------------------- .text._Z11levenshtein7SeqPair8DpMatrix8cuResulti --------------------------
	.section	.text._Z11levenshtein7SeqPair8DpMatrix8cuResulti,"ax",@progbits
	.align	128
        .global         _Z11levenshtein7SeqPair8DpMatrix8cuResulti
        .type           _Z11levenshtein7SeqPair8DpMatrix8cuResulti,@function
        .size           _Z11levenshtein7SeqPair8DpMatrix8cuResulti,(.L_x_21 - _Z11levenshtein7SeqPair8DpMatrix8cuResulti)
        .other          _Z11levenshtein7SeqPair8DpMatrix8cuResulti,@"STO_CUDA_ENTRY STV_DEFAULT"
_Z11levenshtein7SeqPair8DpMatrix8cuResulti:
.text._Z11levenshtein7SeqPair8DpMatrix8cuResulti:
[----:B------:R-:W-:Y:S01]  /*0000*/  LDC R1, c[0x0][0x37c] ;  /* 0x0000df00ff017b82 */ /* 0x000fe20000000800 */
[----:B------:R-:W0:Y:S01]  /*0010*/  S2R R0, SR_TID.X ;  /* 0x0000000000007919 */ /* 0x000e220000002100 */
[----:B------:R-:W1:Y:S01]  /*0020*/  LDCU UR6, c[0x0][0x410] ;  /* 0x00008200ff0677ac */ /* 0x000e620008000800 */
[----:B------:R-:W0:Y:S01]  /*0030*/  S2R R3, SR_CTAID.X ;  /* 0x0000000000037919 */ /* 0x000e220000002500 */
[----:B------:R-:W0:Y:S01]  /*0040*/  LDCU UR4, c[0x0][0x360] ;  /* 0x00006c00ff0477ac */ /* 0x000e220008000800 */
[----:B------:R-:W2:Y:S01]  /*0050*/  LDCU.64 UR10, c[0x0][0x358] ;  /* 0x00006b00ff0a77ac */ /* 0x000ea20008000a00 */
[----:B-1----:R-:W-:Y:S01]  /*0060*/  UISETP.GE.AND UP0, UPT, UR6, URZ, UPT ;  /* 0x000000ff0600728c */ /* 0x002fe2000bf06270 */
[----:B0-----:R-:W-:-:S08]  /*0070*/  IMAD R0, R3, UR4, R0 ;  /* 0x0000000403007c24 */ /* 0x001fd0000f8e0200 */
[----:B--2---:R-:W-:Y:S05]  /*0080*/  BRA.U !UP0, `(.L_x_0) ;  /* 0x0000002108147547 */ /* 0x004fea000b800000 */
[----:B------:R-:W-:Y:S01]  /*0090*/  UISETP.GE.U32.AND UP1, UPT, UR6, 0xf, UPT ;  /* 0x0000000f0600788c */ /* 0x000fe2000bf26070 */
[----:B------:R-:W-:Y:S01]  /*00a0*/  HFMA2 R3, -RZ, RZ, 0, 0 ;  /* 0x00000000ff037431 */ /* 0x000fe200000001ff */
[----:B------:R-:W-:-:S04]  /*00b0*/  UIADD3 UR5, UPT, UPT, UR6, 0x1, URZ ;  /* 0x0000000106057890 */ /* 0x000fc8000fffe0ff */
[----:B------:R-:W-:-:S04]  /*00c0*/  ULOP3.LUT UR7, UR5, 0xf, URZ, 0xc0, !UPT ;  /* 0x0000000f05077892 */ /* 0x000fc8000f8ec0ff */
[----:B------:R-:W-:Y:S01]  /*00d0*/  UISETP.NE.AND UP0, UPT, UR7, URZ, UPT ;  /* 0x000000ff0700728c */ /* 0x000fe2000bf05270 */
[----:B------:R-:W-:Y:S10]  /*00e0*/  BRA.U !UP1, `(.L_x_1) ;  /* 0x0000000509dc7547 */ /* 0x000ff4000b800000 */
[----:B------:R-:W-:Y:S01]  /*00f0*/  ULOP3.LUT UR4, UR5, 0xfffffff0, URZ, 0xc0, !UPT ;  /* 0xfffffff005047892 */ /* 0x000fe2000f8ec0ff */
[----:B------:R-:W-:-:S05]  /*0100*/  MOV R2, RZ ;  /* 0x000000ff00027202 */ /* 0x000fca0000000f00 */
[----:B------:R-:W-:-:S07]  /*0110*/  MOV R3, UR4 ;  /* 0x0000000400037c02 */ /* 0x000fce0008000f00 */
.L_x_2:
[----:B------:R-:W0:Y:S08]  /*0120*/  LDC.64 R4, c[0x0][0x3d8] ;  /* 0x0000f600ff047b82 */ /* 0x000e300000000a00 */
[----:B-1----:R-:W1:Y:S01]  /*0130*/  LDC.64 R6, c[0x0][0x3c0] ;  /* 0x0000f000ff067b82 */ /* 0x002e620000000a00 */
[----:B0-----:R-:W2:Y:S04]  /*0140*/  LDG.E R9, desc[UR10][R4.64+0x4] ;  /* 0x0000040a04097981 */ /* 0x001ea8000c1e1900 */
[----:B------:R-:W3:Y:S01]  /*0150*/  LDG.E R8, desc[UR10][R4.64+0x8] ;  /* 0x0000080a04087981 */ /* 0x000ee2000c1e1900 */
[----:B--2---:R-:W-:-:S04]  /*0160*/  IMAD R9, R0, R9, R2 ;  /* 0x0000000900097224 */ /* 0x004fc800078e0202 */
[----:B---3--:R-:W-:-:S04]  /*0170*/  IMAD R9, R9, R8, RZ ;  /* 0x0000000809097224 */ /* 0x008fc800078e02ff */
[----:B-1----:R-:W-:-:S05]  /*0180*/  IMAD.WIDE R8, R9, 0x4, R6 ;  /* 0x0000000409087825 */ /* 0x002fca00078e0206 */
[----:B------:R0:W-:Y:S04]  /*0190*/  STG.E desc[UR10][R8.64], R2 ;  /* 0x0000000208007986 */ /* 0x0001e8000c10190a */
[----:B------:R-:W2:Y:S04]  /*01a0*/  LDG.E R10, desc[UR10][R4.64+0x4] ;  /* 0x0000040a040a7981 */ /* 0x000ea8000c1e1900 */
[----:B------:R-:W3:Y:S01]  /*01b0*/  LDG.E R11, desc[UR10][R4.64+0x8] ;  /* 0x0000080a040b7981 */ /* 0x000ee2000c1e1900 */
[----:B------:R-:W-:-:S05]  /*01c0*/  IADD3 R13, PT, PT, R2, 0x1, RZ ;  /* 0x00000001020d7810 */ /* 0x000fca0007ffe0ff */
[----:B--2---:R-:W-:-:S04]  /*01d0*/  IMAD R10, R0, R10, R13 ;  /* 0x0000000a000a7224 */ /* 0x004fc800078e020d */
[----:B---3--:R-:W-:-:S04]  /*01e0*/  IMAD R11, R10, R11, RZ ;  /* 0x0000000b0a0b7224 */ /* 0x008fc800078e02ff */
[----:B------:R-:W-:-:S05]  /*01f0*/  IMAD.WIDE R10, R11, 0x4, R6 ;  /* 0x000000040b0a7825 */ /* 0x000fca00078e0206 */
[----:B------:R1:W-:Y:S04]  /*0200*/  STG.E desc[UR10][R10.64], R13 ;  /* 0x0000000d0a007986 */ /* 0x0003e8000c10190a */
[----:B------:R-:W2:Y:S04]  /*0210*/  LDG.E R12, desc[UR10][R4.64+0x4] ;  /* 0x0000040a040c7981 */ /* 0x000ea8000c1e1900 */
[----:B------:R-:W0:Y:S01]  /*0220*/  LDG.E R17, desc[UR10][R4.64+0x8] ;  /* 0x0000080a04117981 */ /* 0x000e22000c1e1900 */
[----:B------:R-:W-:-:S05]  /*0230*/  IADD3 R15, PT, PT, R2, 0x2, RZ ;  /* 0x00000002020f7810 */ /* 0x000fca0007ffe0ff */
[----:B--2---:R-:W-:-:S04]  /*0240*/  IMAD R12, R0, R12, R15 ;  /* 0x0000000c000c7224 */ /* 0x004fc800078e020f */
[----:B0-----:R-:W-:-:S04]  /*0250*/  IMAD R9, R12, R17, RZ ;  /* 0x000000110c097224 */ /* 0x001fc800078e02ff */
[----:B------:R-:W-:-:S05]  /*0260*/  IMAD.WIDE R8, R9, 0x4, R6 ;  /* 0x0000000409087825 */ /* 0x000fca00078e0206 */
[----:B------:R0:W-:Y:S04]  /*0270*/  STG.E desc[UR10][R8.64], R15 ;  /* 0x0000000f08007986 */ /* 0x0001e8000c10190a */
[----:B------:R-:W2:Y:S04]  /*0280*/  LDG.E R12, desc[UR10][R4.64+0x4] ;  /* 0x0000040a040c7981 */ /* 0x000ea8000c1e1900 */
[----:B------:R-:W1:Y:S01]  /*0290*/  LDG.E R19, desc[UR10][R4.64+0x8] ;  /* 0x0000080a04137981 */ /* 0x000e62000c1e1900 */
[----:B------:R-:W-:-:S05]  /*02a0*/  IADD3 R17, PT, PT, R2, 0x3, RZ ;  /* 0x0000000302117810 */ /* 0x000fca0007ffe0ff */
[----:B--2---:R-:W-:-:S04]  /*02b0*/  IMAD R12, R0, R12, R17 ;  /* 0x0000000c000c7224 */ /* 0x004fc800078e0211 */
[----:B-1----:R-:W-:-:S04]  /*02c0*/  IMAD R11, R12, R19, RZ ;  /* 0x000000130c0b7224 */ /* 0x002fc800078e02ff */
        /* <DEDUP_REMOVED lines=80> */
[----:B------:R-:W3:Y:S01]  /*07d0*/  LDG.E R19, desc[UR10][R4.64+0x8] ;  /* 0x0000080a04137981 */ /* 0x000ee2000c1e1900 */
[C---:B------:R-:W-:Y:S02]  /*07e0*/  IADD3 R17, PT, PT, R2.reuse, 0xf, RZ ;  /* 0x0000000f02117810 */ /* 0x040fe40007ffe0ff */
[----:B------:R-:W-:-:S04]  /*07f0*/  IADD3 R2, PT, PT, R2, 0x10, RZ ;  /* 0x0000001002027810 */ /* 0x000fc80007ffe0ff */
[----:B------:R-:W-:Y:S01]  /*0800*/  ISETP.NE.AND P0, PT, R2, R3, PT ;  /* 0x000000030200720c */ /* 0x000fe20003f05270 */
[----:B--2---:R-:W-:-:S04]  /*0810*/  IMAD R12, R0, R12, R17 ;  /* 0x0000000c000c7224 */ /* 0x004fc800078e0211 */
[----:B---3--:R-:W-:-:S04]  /*0820*/  IMAD R19, R12, R19, RZ ;  /* 0x000000130c137224 */ /* 0x008fc800078e02ff */
[----:B------:R-:W-:-:S05]  /*0830*/  IMAD.WIDE R6, R19, 0x4, R6 ;  /* 0x0000000413067825 */ /* 0x000fca00078e0206 */
[----:B------:R1:W-:Y:S01]  /*0840*/  STG.E desc[UR10][R6.64], R17 ;  /* 0x0000001106007986 */ /* 0x0003e2000c10190a */
[----:B------:R-:W-:Y:S05]  /*0850*/  @P0 BRA `(.L_x_2) ;  /* 0xfffffff800300947 */ /* 0x000fea000383ffff */
.L_x_1:
[----:B------:R-:W-:Y:S05]  /*0860*/  BRA.U !UP0, `(.L_x_3) ;  /* 0x0000000508bc7547 */ /* 0x000fea000b800000 */
[----:B------:R-:W-:Y:S02]  /*0870*/  UISETP.GE.U32.AND UP2, UPT, UR7, 0x8, UPT ;  /* 0x000000080700788c */ /* 0x000fe4000bf46070 */
[----:B------:R-:W-:-:S04]  /*0880*/  ULOP3.LUT UR4, UR5, 0x7, URZ, 0xc0, !UPT ;  /* 0x0000000705047892 */ /* 0x000fc8000f8ec0ff */
[----:B------:R-:W-:-:S03]  /*0890*/  UISETP.NE.AND UP3, UPT, UR4, URZ, UPT ;  /* 0x000000ff0400728c */ /* 0x000fc6000bf65270 */
[----:B------:R-:W-:Y:S08]  /*08a0*/  BRA.U !UP2, `(.L_x_4) ;  /* 0x000000010ae87547 */ /* 0x000ff0000b800000 */
        /* <DEDUP_REMOVED lines=43> */
[----:B------:R-:W3:Y:S04]  /*0b60*/  LDG.E R2, desc[UR10][R4.64+0x4] ;  /* 0x0000040a04027981 */ /* 0x000ee8000c1e1900 */
[----:B------:R-:W0:Y:S01]  /*0b70*/  LDG.E R19, desc[UR10][R4.64+0x8] ;  /* 0x0000080a04137981 */ /* 0x000e22000c1e1900 */
[----:B------:R-:W-:-:S05]  /*0b80*/  IADD3 R17, PT, PT, R3, 0x6, RZ ;  /* 0x0000000603117810 */ /* 0x000fca0007ffe0ff */
[----:B---3--:R-:W-:-:S04]  /*0b90*/  IMAD R2, R0, R2, R17 ;  /* 0x0000000200027224 */ /* 0x008fc800078e0211 */
[----:B0-----:R-:W-:-:S04]  /*0ba0*/  IMAD R9, R2, R19, RZ ;  /* 0x0000001302097224 */ /* 0x001fc800078e02ff */
[----:B------:R-:W-:-:S05]  /*0bb0*/  IMAD.WIDE R8, R9, 0x4, R6 ;  /* 0x0000000409087825 */ /* 0x000fca00078e0206 */
[----:B------:R2:W-:Y:S04]  /*0bc0*/  STG.E desc[UR10][R8.64], R17 ;  /* 0x0000001108007986 */ /* 0x0005e8000c10190a */
[----:B------:R-:W3:Y:S04]  /*0bd0*/  LDG.E R2, desc[UR10][R4.64+0x4] ;  /* 0x0000040a04027981 */ /* 0x000ee8000c1e1900 */
[----:B------:R-:W4:Y:S01]  /*0be0*/  LDG.E R19, desc[UR10][R4.64+0x8] ;  /* 0x0000080a04137981 */ /* 0x000f22000c1e1900 */
[C---:B------:R-:W-:Y:S02]  /*0bf0*/  IADD3 R13, PT, PT, R3.reuse, 0x7, RZ ;  /* 0x00000007030d7810 */ /* 0x040fe40007ffe0ff */
[----:B------:R-:W-:-:S03]  /*0c00*/  IADD3 R3, PT, PT, R3, 0x8, RZ ;  /* 0x0000000803037810 */ /* 0x000fc60007ffe0ff */
[----:B---3--:R-:W-:-:S04]  /*0c10*/  IMAD R2, R0, R2, R13 ;  /* 0x0000000200027224 */ /* 0x008fc800078e020d */
[----:B----4-:R-:W-:-:S04]  /*0c20*/  IMAD R19, R2, R19, RZ ;  /* 0x0000001302137224 */ /* 0x010fc800078e02ff */
[----:B------:R-:W-:-:S05]  /*0c30*/  IMAD.WIDE R6, R19, 0x4, R6 ;  /* 0x0000000413067825 */ /* 0x000fca00078e0206 */
[----:B------:R2:W-:Y:S02]  /*0c40*/  STG.E desc[UR10][R6.64], R13 ;  /* 0x0000000d06007986 */ /* 0x0005e4000c10190a */
.L_x_4:
[----:B------:R-:W-:Y:S05]  /*0c50*/  BRA.U !UP3, `(.L_x_3) ;  /* 0x000000010bc07547 */ /* 0x000fea000b800000 */
[----:B------:R-:W-:Y:S02]  /*0c60*/  UISETP.GE.U32.AND UP2, UPT, UR4, 0x4, UPT ;  /* 0x000000040400788c */ /* 0x000fe4000bf46070 */
[----:B------:R-:W-:-:S04]  /*0c70*/  ULOP3.LUT UR8, UR5, 0x3, URZ, 0xc0, !UPT ;  /* 0x0000000305087892 */ /* 0x000fc8000f8ec0ff */
[----:B------:R-:W-:-:S03]  /*0c80*/  UISETP.NE.AND UP3, UPT, UR8, URZ, UPT ;  /* 0x000000ff0800728c */ /* 0x000fc6000bf65270 */
[----:B------:R-:W-:Y:S08]  /*0c90*/  BRA.U !UP2, `(.L_x_5) ;  /* 0x000000010a787547 */ /* 0x000ff0000b800000 */
[----:B------:R-:W0:Y:S08]  /*0ca0*/  LDC.64 R4, c[0x0][0x3d8] ;  /* 0x0000f600ff047b82 */ /* 0x000e300000000a00 */
[----:B-12---:R-:W1:Y:S01]  /*0cb0*/  LDC.64 R6, c[0x0][0x3c0] ;  /* 0x0000f000ff067b82 */ /* 0x006e620000000a00 */
        /* <DEDUP_REMOVED lines=21> */
[----:B------:R-:W4:Y:S01]  /*0e10*/  LDG.E R2, desc[UR10][R4.64+0x8] ;  /* 0x0000080a04027981 */ /* 0x000f22000c1e1900 */
[C---:B------:R-:W-:Y:S02]  /*0e20*/  IADD3 R19, PT, PT, R3.reuse, 0x3, RZ ;  /* 0x0000000303137810 */ /* 0x040fe40007ffe0ff */
[----:B------:R-:W-:-:S03]  /*0e30*/  IADD3 R3, PT, PT, R3, 0x4, RZ ;  /* 0x0000000403037810 */ /* 0x000fc60007ffe0ff */
[----:B--2---:R-:W-:-:S04]  /*0e40*/  IMAD R13, R0, R13, R19 ;  /* 0x0000000d000d7224 */ /* 0x004fc800078e0213 */
[----:B----4-:R-:W-:-:S04]  /*0e50*/  IMAD R13, R13, R2, RZ ;  /* 0x000000020d0d7224 */ /* 0x010fc800078e02ff */
[----:B------:R-:W-:-:S05]  /*0e60*/  IMAD.WIDE R6, R13, 0x4, R6 ;  /* 0x000000040d067825 */ /* 0x000fca00078e0206 */
[----:B------:R3:W-:Y:S02]  /*0e70*/  STG.E desc[UR10][R6.64], R19 ;  /* 0x0000001306007986 */ /* 0x0007e4000c10190a */
.L_x_5:
[----:B------:R-:W-:Y:S05]  /*0e80*/  BRA.U !UP3, `(.L_x_3) ;  /* 0x000000010b347547 */ /* 0x000fea000b800000 */
[----:B-123--:R-:W0:Y:S01]  /*0e90*/  LDC.64 R6, c[0x0][0x3d8] ;  /* 0x0000f600ff067b82 */ /* 0x00ee220000000a00 */
[----:B------:R-:W-:-:S07]  /*0ea0*/  UMOV UR4, URZ ;  /* 0x000000ff00047c82 */ /* 0x000fce0008000000 */
[----:B------:R-:W1:Y:S02]  /*0eb0*/  LDC.64 R8, c[0x0][0x3c0] ;  /* 0x0000f000ff087b82 */ /* 0x000e640000000a00 */
.L_x_6:
[----:B0-----:R-:W2:Y:S04]  /*0ec0*/  LDG.E R2, desc[UR10][R6.64+0x4] ;  /* 0x0000040a06027981 */ /* 0x001ea8000c1e1900 */
[----:B------:R-:W3:Y:S01]  /*0ed0*/  LDG.E R5, desc[UR10][R6.64+0x8] ;  /* 0x0000080a06057981 */ /* 0x000ee2000c1e1900 */
[----:B------:R-:W-:-:S04]  /*0ee0*/  UIADD3 UR4, UPT, UPT, UR4, 0x1, URZ ;  /* 0x0000000104047890 */ /* 0x000fc8000fffe0ff */
[----:B------:R-:W-:Y:S01]  /*0ef0*/  UISETP.NE.AND UP2, UPT, UR4, UR8, UPT ;  /* 0x000000080400728c */ /* 0x000fe2000bf45270 */
[----:B--2---:R-:W-:-:S04]  /*0f00*/  IMAD R2, R0, R2, R3 ;  /* 0x0000000200027224 */ /* 0x004fc800078e0203 */
[----:B---3--:R-:W-:-:S04]  /*0f10*/  IMAD R5, R2, R5, RZ ;  /* 0x0000000502057224 */ /* 0x008fc800078e02ff */
[----:B-1----:R-:W-:-:S05]  /*0f20*/  IMAD.WIDE R4, R5, 0x4, R8 ;  /* 0x0000000405047825 */ /* 0x002fca00078e0208 */
[----:B------:R0:W-:Y:S02]  /*0f30*/  STG.E desc[UR10][R4.64], R3 ;  /* 0x0000000304007986 */ /* 0x0001e4000c10190a */
[----:B0-----:R-:W-:Y:S01]  /*0f40*/  IADD3 R3, PT, PT, R3, 0x1, RZ ;  /* 0x0000000103037810 */ /* 0x001fe20007ffe0ff */
[----:B------:R-:W-:Y:S06]  /*0f50*/  BRA.U UP2, `(.L_x_6) ;  /* 0xfffffffd02d87547 */ /* 0x000fec000b83ffff */
.L_x_3:
[----:B------:R-:W-:Y:S01]  /*0f60*/  HFMA2 R2, -RZ, RZ, 0, 0 ;  /* 0x00000000ff027431 */ /* 0x000fe200000001ff */
[----:B------:R-:W-:Y:S06]  /*0f70*/  BRA.U !UP1, `(.L_x_7) ;  /* 0x0000000909987547 */ /* 0x000fec000b800000 */
[----:B------:R-:W0:Y:S01]  /*0f80*/  LDC.64 R4, c[0x0][0x3c0] ;  /* 0x0000f000ff047b82 */ /* 0x000e220000000a00 */
[----:B------:R-:W-:Y:S01]  /*0f90*/  ULOP3.LUT UR4, UR5, 0xfffffff0, URZ, 0xc0, !UPT ;  /* 0xfffffff005047892 */ /* 0x000fe2000f8ec0ff */
[----:B------:R-:W-:Y:S01]  /*0fa0*/  MOV R3, RZ ;  /* 0x000000ff00037202 */ /* 0x000fe20000000f00 */
[----:B------:R-:W4:Y:S04]  /*0fb0*/  LDCU.64 UR8, c[0x0][0x3c0] ;  /* 0x00007800ff0877ac */ /* 0x000f280008000a00 */
[----:B------:R-:W-:-:S07]  /*0fc0*/  MOV R2, UR4 ;  /* 0x0000000400027c02 */ /* 0x000fce0008000f00 */
.L_x_8:
[----:B-123--:R-:W1:Y:S02]  /*0fd0*/  LDC.64 R6, c[0x0][0x3d8] ;  /* 0x0000f600ff067b82 */ /* 0x00ee640000000a00 */
[----:B01----:R-:W2:Y:S04]  /*0fe0*/  LDG.E R9, desc[UR10][R6.64+0x4] ;  /* 0x0000040a06097981 */ /* 0x003ea8000c1e1900 */
[----:B------:R-:W3:Y:S01]  /*0ff0*/  LDG.E R10, desc[UR10][R6.64+0x8] ;  /* 0x0000080a060a7981 */ /* 0x000ee2000c1e1900 */
[----:B--2---:R-:W-:-:S04]  /*1000*/  IMAD R8, R0, R9, RZ ;  /* 0x0000000900087224 */ /* 0x004fc800078e02ff */
[----:B---3--:R-:W-:-:S04]  /*1010*/  IMAD R11, R8, R10, R3 ;  /* 0x0000000a080b7224 */ /* 0x008fc800078e0203 */
[----:B0-----:R-:W-:-:S05]  /*1020*/  IMAD.WIDE R10, R11, 0x4, R4 ;  /* 0x000000040b0a7825 */ /* 0x001fca00078e0204 */
[----:B------:R0:W-:Y:S04]  /*1030*/  STG.E desc[UR10][R10.64], R3 ;  /* 0x000000030a007986 */ /* 0x0001e8000c10190a */
[----:B------:R-:W2:Y:S04]  /*1040*/  LDG.E R9, desc[UR10][R6.64+0x4] ;  /* 0x0000040a06097981 */ /* 0x000ea8000c1e1900 */
[----:B------:R-:W3:Y:S01]  /*1050*/  LDG.E R8, desc[UR10][R6.64+0x8] ;  /* 0x0000080a06087981 */ /* 0x000ee2000c1e1900 */
[----:B--2---:R-:W-:-:S04]  /*1060*/  IMAD R9, R0, R9, RZ ;  /* 0x0000000900097224 */ /* 0x004fc800078e02ff */
[----:B---3--:R-:W-:Y:S01]  /*1070*/  IMAD R9, R9, R8, RZ ;  /* 0x0000000809097224 */ /* 0x008fe200078e02ff */
[----:B------:R-:W-:-:S04]  /*1080*/  SHF.R.S32.HI R8, RZ, 0x1f, R3 ;  /* 0x0000001fff087819 */ /* 0x000fc80000011403 */
[----:B------:R-:W-:-:S04]  /*1090*/  IADD3 R13, P0, PT, R9, R3, RZ ;  /* 0x00000003090d7210 */ /* 0x000fc80007f1e0ff */
[----:B------:R-:W-:Y:S02]  /*10a0*/  LEA.HI.X.SX32 R14, R9, R8, 0x1, P0 ;  /* 0x00000008090e7211 */ /* 0x000fe400000f0eff */
[----:B----4-:R-:W-:Y:S02]  /*10b0*/  LEA R12, P0, R13, UR8, 0x2 ;  /* 0x000000080d0c7c11 */ /* 0x010fe4000f8010ff */
[----:B------:R-:W-:Y:S02]  /*10c0*/  IADD3 R9, PT, PT, R3, 0x1, RZ ;  /* 0x0000000103097810 */ /* 0x000fe40007ffe0ff */
[----:B------:R-:W-:-:S05]  /*10d0*/  LEA.HI.X R13, R13, UR9, R14, 0x2, P0 ;  /* 0x000000090d0d7c11 */ /* 0x000fca00080f140e */
[----:B------:R1:W-:Y:S04]  /*10e0*/  STG.E desc[UR10][R12.64+0x4], R9 ;  /* 0x000004090c007986 */ /* 0x0003e8000c10190a */
[----:B0-----:R-:W2:Y:S04]  /*10f0*/  LDG.E R11, desc[UR10][R6.64+0x4] ;  /* 0x0000040a060b7981 */ /* 0x001ea8000c1e1900 */
[----:B------:R-:W3:Y:S01]  /*1100*/  LDG.E R10, desc[UR10][R6.64+0x8] ;  /* 0x0000080a060a7981 */ /* 0x000ee2000c1e1900 */
[----:B------:R-:W-:Y:S01]  /*1110*/  IADD3 R15, PT, PT, R3, 0x2, RZ ;  /* 0x00000002030f7810 */ /* 0x000fe20007ffe0ff */
[----:B--2---:R-:W-:-:S04]  /*1120*/  IMAD R11, R0, R11, RZ ;  /* 0x0000000b000b7224 */ /* 0x004fc800078e02ff */
[----:B---3--:R-:W-:-:S05]  /*1130*/  IMAD R10, R11, R10, RZ ;  /* 0x0000000a0b0a7224 */ /* 0x008fca00078e02ff */
[----:B------:R-:W-:-:S04]  /*1140*/  IADD3 R11, P0, PT, R10, R3, RZ ;  /* 0x000000030a0b7210 */ /* 0x000fc80007f1e0ff */
[----:B------:R-:W-:Y:S02]  /*1150*/  LEA.HI.X.SX32 R14, R10, R8, 0x1, P0 ;  /* 0x000000080a0e7211 */ /* 0x000fe400000f0eff */
[----:B------:R-:W-:-:S04]  /*1160*/  LEA R10, P0, R11, UR8, 0x2 ;  /* 0x000000080b0a7c11 */ /* 0x000fc8000f8010ff */
[----:B------:R-:W-:-:S05]  /*1170*/  LEA.HI.X R11, R11, UR9, R14, 0x2, P0 ;  /* 0x000000090b0b7c11 */ /* 0x000fca00080f140e */
[----:B------:R0:W-:Y:S04]  /*1180*/  STG.E desc[UR10][R10.64+0x8], R15 ;  /* 0x0000080f0a007986 */ /* 0x0001e8000c10190a */
[----:B-1----:R-:W2:Y:S04]  /*1190*/  LDG.E R9, desc[UR10][R6.64+0x4] ;  /* 0x0000040a06097981 */ /* 0x002ea8000c1e1900 */
[----:B------:R-:W3:Y:S01]  /*11a0*/  LDG.E R12, desc[UR10][R6.64+0x8] ;  /* 0x0000080a060c7981 */ /* 0x000ee2000c1e1900 */
[----:B--2---:R-:W-:-:S04]  /*11b0*/  IMAD R9, R0, R9, RZ ;  /* 0x0000000900097224 */ /* 0x004fc800078e02ff */
[----:B---3--:R-:W-:-:S05]  /*11c0*/  IMAD R9, R9, R12, RZ ;  /* 0x0000000c09097224 */ /* 0x008fca00078e02ff */
[----:B------:R-:W-:-:S04]  /*11d0*/  IADD3 R13, P0, PT, R9, R3, RZ ;  /* 0x00000003090d7210 */ /* 0x000fc80007f1e0ff */
[----:B------:R-:W-:Y:S02]  /*11e0*/  LEA.HI.X.SX32 R14, R9, R8, 0x1, P0 ;  /* 0x00000008090e7211 */ /* 0x000fe400000f0eff */
[----:B------:R-:W-:Y:S02]  /*11f0*/  LEA R12, P0, R13, UR8, 0x2 ;  /* 0x000000080d0c7c11 */ /* 0x000fe4000f8010ff */
        /* <DEDUP_REMOVED lines=115> */
[----:B------:R-:W-:Y:S01]  /*1930*/  IADD3 R13, PT, PT, R3, 0xf, RZ ;  /* 0x0000000f030d7810 */ /* 0x000fe20007ffe0ff */
[----:B--2---:R-:W-:-:S04]  /*1940*/  IMAD R9, R0, R9, RZ ;  /* 0x0000000900097224 */ /* 0x004fc800078e02ff */
[----:B---3--:R-:W-:-:S05]  /*1950*/  IMAD R9, R9, R12, RZ ;  /* 0x0000000c09097224 */ /* 0x008fca00078e02ff */
[----:B------:R-:W-:Y:S02]  /*1960*/  IADD3 R12, P0, PT, R9, R3, RZ ;  /* 0x00000003090c7210 */ /* 0x000fe40007f1e0ff */
[----:B------:R-:W-:Y:S02]  /*1970*/  IADD3 R3, PT, PT, R3, 0x10, RZ ;  /* 0x0000001003037810 */ /* 0x000fe40007ffe0ff */
[----:B------:R-:W-:Y:S02]  /*1980*/  LEA.HI.X.SX32 R9, R9, R8, 0x1, P0 ;  /* 0x0000000809097211 */ /* 0x000fe400000f0eff */
[----:B------:R-:W-:-:S04]  /*1990*/  LEA R8, P0, R12, UR8, 0x2 ;  /* 0x000000080c087c11 */ /* 0x000fc8000f8010ff */
[----:B------:R-:W-:Y:S02]  /*19a0*/  LEA.HI.X R9, R12, UR9, R9, 0x2, P0 ;  /* 0x000000090c097c11 */ /* 0x000fe400080f1409 */
[----:B------:R-:W-:-:S03]  /*19b0*/  ISETP.NE.AND P0, PT, R3, R2, PT ;  /* 0x000000020300720c */ /* 0x000fc60003f05270 */
[----:B------:R0:W-:Y:S10]  /*19c0*/  STG.E desc[UR10][R8.64+0x3c], R13 ;  /* 0x00003c0d08007986 */ /* 0x0001f4000c10190a */
[----:B------:R-:W-:Y:S05]  /*19d0*/  @P0 BRA `(.L_x_8) ;  /* 0xfffffff4007c0947 */ /* 0x000fea000383ffff */
.L_x_7:
[----:B------:R-:W-:Y:S05]  /*19e0*/  BRA.U !UP0, `(.L_x_0) ;  /* 0x0000000508bc7547 */ /* 0x000fea000b800000 */
[----:B------:R-:W-:Y:S02]  /*19f0*/  UISETP.GE.U32.AND UP0, UPT, UR7, 0x8, UPT ;  /* 0x000000080700788c */ /* 0x000fe4000bf06070 */
[----:B------:R-:W-:-:S04]  /*1a00*/  ULOP3.LUT UR4, UR5, 0x7, URZ, 0xc0, !UPT ;  /* 0x0000000705047892 */ /* 0x000fc8000f8ec0ff */
[----:B------:R-:W-:-:S03]  /*1a10*/  UISETP.NE.AND UP1, UPT, UR4, URZ, UPT ;  /* 0x000000ff0400728c */ /* 0x000fc6000bf25270 */
[----:B------:R-:W-:Y:S08]  /*1a20*/  BRA.U !UP0, `(.L_x_9) ;  /* 0x0000000108e87547 */ /* 0x000ff0000b800000 */
[----:B------:R-:W4:Y:S08]  /*1a30*/  LDC.64 R4, c[0x0][0x3d8] ;  /* 0x0000f600ff047b82 */ /* 0x000f300000000a00 */
[----:B-123--:R-:W1:Y:S01]  /*1a40*/  LDC.64 R6, c[0x0][0x3c0] ;  /* 0x0000f000ff067b82 */ /* 0x00ee620000000a00 */
[----:B----4-:R-:W2:Y:S04]  /*1a50*/  LDG.E R3, desc[UR10][R4.64+0x4] ;  /* 0x0000040a04037981 */ /* 0x010ea8000c1e1900 */
[----:B0-----:R-:W3:Y:S01]  /*1a60*/  LDG.E R8, desc[UR10][R4.64+0x8] ;  /* 0x0000080a04087981 */ /* 0x001ee2000c1e1900 */
[----:B--2---:R-:W-:-:S04]  /*1a70*/  IMAD R3, R0, R3, RZ ;  /* 0x0000000300037224 */ /* 0x004fc800078e02ff */
[----:B---3--:R-:W-:-:S04]  /*1a80*/  IMAD R3, R3, R8, R2 ;  /* 0x0000000803037224 */ /* 0x008fc800078e0202 */
[----:B-1----:R-:W-:-:S05]  /*1a90*/  IMAD.WIDE R8, R3, 0x4, R6 ;  /* 0x0000000403087825 */ /* 0x002fca00078e0206 */
[----:B------:R0:W-:Y:S04]  /*1aa0*/  STG.E desc[UR10][R8.64], R2 ;  /* 0x0000000208007986 */ /* 0x0001e8000c10190a */
[----:B------:R-:W2:Y:S04]  /*1ab0*/  LDG.E R11, desc[UR10][R4.64+0x4] ;  /* 0x0000040a040b7981 */ /* 0x000ea8000c1e1900 */
[----:B------:R-:W3:Y:S01]  /*1ac0*/  LDG.E R12, desc[UR10][R4.64+0x8] ;  /* 0x0000080a040c7981 */ /* 0x000ee2000c1e1900 */
[----:B------:R-:W-:Y:S01]  /*1ad0*/  IADD3 R3, PT, PT, R2, 0x1, RZ ;  /* 0x0000000102037810 */ /* 0x000fe20007ffe0ff */
[----:B--2---:R-:W-:-:S04]  /*1ae0*/  IMAD R10, R0, R11, RZ ;  /* 0x0000000b000a7224 */ /* 0x004fc800078e02ff */
[----:B---3--:R-:W-:-:S04]  /*1af0*/  IMAD R11, R10, R12, R3 ;  /* 0x0000000c0a0b7224 */ /* 0x008fc800078e0203 */
[----:B------:R-:W-:-:S05]  /*1b00*/  IMAD.WIDE R10, R11, 0x4, R6 ;  /* 0x000000040b0a7825 */ /* 0x000fca00078e0206 */
[----:B------:R1:W-:Y:S04]  /*1b10*/  STG.E desc[UR10][R10.64], R3 ;  /* 0x000000030a007986 */ /* 0x0003e8000c10190a */
[----:B------:R-:W0:Y:S04]  /*1b20*/  LDG.E R15, desc[UR10][R4.64+0x4] ;  /* 0x0000040a040f7981 */ /* 0x000e28000c1e1900 */
[----:B------:R-:W2:Y:S01]  /*1b30*/  LDG.E R12, desc[UR10][R4.64+0x8] ;  /* 0x0000080a040c7981 */ /* 0x000ea2000c1e1900 */
[----:B------:R-:W-:Y:S01]  /*1b40*/  IADD3 R13, PT, PT, R2, 0x2, RZ ;  /* 0x00000002020d7810 */ /* 0x000fe20007ffe0ff */
[----:B0-----:R-:W-:-:S04]  /*1b50*/  IMAD R8, R0, R15, RZ ;  /* 0x0000000f00087224 */ /* 0x001fc800078e02ff */
[----:B--2---:R-:W-:-:S04]  /*1b60*/  IMAD R9, R8, R12, R13 ;  /* 0x0000000c08097224 */ /* 0x004fc800078e020d */
[----:B------:R-:W-:-:S05]  /*1b70*/  IMAD.WIDE R8, R9, 0x4, R6 ;  /* 0x0000000409087825 */ /* 0x000fca00078e0206 */
[----:B------:R0:W-:Y:S04]  /*1b80*/  STG.E desc[UR10][R8.64], R13 ;  /* 0x0000000d08007986 */ /* 0x0001e8000c10190a */
[----:B------:R-:W1:Y:S04]  /*1b90*/  LDG.E R17, desc[UR10][R4.64+0x4] ;  /* 0x0000040a04117981 */ /* 0x000e68000c1e1900 */
[----:B------:R-:W2:Y:S01]  /*1ba0*/  LDG.E R12, desc[UR10][R4.64+0x8] ;  /* 0x0000080a040c7981 */ /* 0x000ea2000c1e1900 */
[----:B------:R-:W-:Y:S01]  /*1bb0*/  IADD3 R15, PT, PT, R2, 0x3, RZ ;  /* 0x00000003020f7810 */ /* 0x000fe20007ffe0ff */
[----:B-1----:R-:W-:-:S04]  /*1bc0*/  IMAD R10, R0, R17, RZ ;  /* 0x00000011000a7224 */ /* 0x002fc800078e02ff */
[----:B--2---:R-:W-:-:S04]  /*1bd0*/  IMAD R11, R10, R12, R15 ;  /* 0x0000000c0a0b7224 */ /* 0x004fc800078e020f */
        /* <DEDUP_REMOVED lines=25> */
[C---:B------:R-:W-:Y:S02]  /*1d70*/  IADD3 R3, PT, PT, R2.reuse, 0x7, RZ ;  /* 0x0000000702037810 */ /* 0x040fe40007ffe0ff */
[----:B------:R-:W-:Y:S01]  /*1d80*/  IADD3 R2, PT, PT, R2, 0x8, RZ ;  /* 0x0000000802027810 */ /* 0x000fe20007ffe0ff */
[----:B-1----:R-:W-:-:S04]  /*1d90*/  IMAD R10, R0, R17, RZ ;  /* 0x00000011000a7224 */ /* 0x002fc800078e02ff */
[----:B--2---:R-:W-:-:S04]  /*1da0*/  IMAD R11, R10, R12, R3 ;  /* 0x0000000c0a0b7224 */ /* 0x004fc800078e0203 */
[----:B------:R-:W-:-:S05]  /*1db0*/  IMAD.WIDE R6, R11, 0x4, R6 ;  /* 0x000000040b067825 */ /* 0x000fca00078e0206 */
[----:B------:R4:W-:Y:S02]  /*1dc0*/  STG.E desc[UR10][R6.64], R3 ;  /* 0x0000000306007986 */ /* 0x0009e4000c10190a */
.L_x_9:
[----:B------:R-:W-:Y:S05]  /*1dd0*/  BRA.U !UP1, `(.L_x_0) ;  /* 0x0000000109c07547 */ /* 0x000fea000b800000 */
[----:B------:R-:W-:Y:S02]  /*1de0*/  UISETP.GE.U32.AND UP0, UPT, UR4, 0x4, UPT ;  /* 0x000000040400788c */ /* 0x000fe4000bf06070 */
[----:B------:R-:W-:-:S04]  /*1df0*/  ULOP3.LUT UR5, UR5, 0x3, URZ, 0xc0, !UPT ;  /* 0x0000000305057892 */ /* 0x000fc8000f8ec0ff */
[----:B------:R-:W-:-:S03]  /*1e00*/  UISETP.NE.AND UP1, UPT, UR5, URZ, UPT ;  /* 0x000000ff0500728c */ /* 0x000fc6000bf25270 */
[----:B------:R-:W-:Y:S08]  /*1e10*/  BRA.U !UP0, `(.L_x_10) ;  /* 0x0000000108787547 */ /* 0x000ff0000b800000 */
[----:B------:R-:W5:Y:S08]  /*1e20*/  LDC.64 R4, c[0x0][0x3d8] ;  /* 0x0000f600ff047b82 */ /* 0x000f700000000a00 */
[----:B-1234-:R-:W1:Y:S01]  /*1e30*/  LDC.64 R6, c[0x0][0x3c0] ;  /* 0x0000f000ff067b82 */ /* 0x01ee620000000a00 */
[----:B-----5:R-:W2:Y:S04]  /*1e40*/  LDG.E R3, desc[UR10][R4.64+0x4] ;  /* 0x0000040a04037981 */ /* 0x020ea8000c1e1900 */
        /* <DEDUP_REMOVED lines=12> */
[----:B------:R-:W2:Y:S04]  /*1f10*/  LDG.E R3, desc[UR10][R4.64+0x4] ;  /* 0x0000040a04037981 */ /* 0x000ea8000c1e1900 */
[----:B------:R-:W3:Y:S01]  /*1f20*/  LDG.E R12, desc[UR10][R4.64+0x8] ;  /* 0x0000080a040c7981 */ /* 0x000ee2000c1e1900 */
[----:B------:R-:W-:Y:S01]  /*1f30*/  IADD3 R15, PT, PT, R2, 0x2, RZ ;  /* 0x00000002020f7810 */ /* 0x000fe20007ffe0ff */
[----:B--2---:R-:W-:-:S04]  /*1f40*/  IMAD R3, R0, R3, RZ ;  /* 0x0000000300037224 */ /* 0x004fc800078e02ff */
[----:B---3--:R-:W-:-:S04]  /*1f50*/  IMAD R3, R3, R12, R15 ;  /* 0x0000000c03037224 */ /* 0x008fc800078e020f */
[----:B0-----:R-:W-:-:S05]  /*1f60*/  IMAD.WIDE R8, R3, 0x4, R6 ;  /* 0x0000000403087825 */ /* 0x001fca00078e0206 */
[----:B------:R1:W-:Y:S04]  /*1f70*/  STG.E desc[UR10][R8.64], R15 ;  /* 0x0000000f08007986 */ /* 0x0003e8000c10190a */
[----:B------:R-:W2:Y:S04]  /*1f80*/  LDG.E R3, desc[UR10][R4.64+0x4] ;  /* 0x0000040a04037981 */ /* 0x000ea8000c1e1900 */
[----:B------:R-:W3:Y:S01]  /*1f90*/  LDG.E R12, desc[UR10][R4.64+0x8] ;  /* 0x0000080a040c7981 */ /* 0x000ee2000c1e1900 */
[C---:B------:R-:W-:Y:S02]  /*1fa0*/  IADD3 R17, PT, PT, R2.reuse, 0x3, RZ ;  /* 0x0000000302117810 */ /* 0x040fe40007ffe0ff */
[----:B------:R-:W-:Y:S01]  /*1fb0*/  IADD3 R2, PT, PT, R2, 0x4, RZ ;  /* 0x0000000402027810 */ /* 0x000fe20007ffe0ff */
[----:B--2---:R-:W-:-:S04]  /*1fc0*/  IMAD R3, R0, R3, RZ ;  /* 0x0000000300037224 */ /* 0x004fc800078e02ff */
[----:B---3--:R-:W-:-:S04]  /*1fd0*/  IMAD R3, R3, R12, R17 ;  /* 0x0000000c03037224 */ /* 0x008fc800078e0211 */
[----:B------:R-:W-:-:S05]  /*1fe0*/  IMAD.WIDE R6, R3, 0x4, R6 ;  /* 0x0000000403067825 */ /* 0x000fca00078e0206 */
[----:B------:R1:W-:Y:S02]  /*1ff0*/  STG.E desc[UR10][R6.64], R17 ;  /* 0x0000001106007986 */ /* 0x0003e4000c10190a */
.L_x_10:
[----:B------:R-:W-:Y:S05]  /*2000*/  BRA.U !UP1, `(.L_x_0) ;  /* 0x0000000109347547 */ /* 0x000fea000b800000 */
[----:B-1234-:R-:W1:Y:S01]  /*2010*/  LDC.64 R6, c[0x0][0x3d8] ;  /* 0x0000f600ff067b82 */ /* 0x01ee620000000a00 */
[----:B------:R-:W-:-:S07]  /*2020*/  UMOV UR4, URZ ;  /* 0x000000ff00047c82 */ /* 0x000fce0008000000 */
[----:B0-----:R-:W0:Y:S02]  /*2030*/  LDC.64 R8, c[0x0][0x3c0] ;  /* 0x0000f000ff087b82 */ /* 0x001e240000000a00 */
.L_x_11:
[----:B-1----:R-:W2:Y:S04]  /*2040*/  LDG.E R3, desc[UR10][R6.64+0x4] ;  /* 0x0000040a06037981 */ /* 0x002ea8000c1e1900 */
[----:B------:R-:W3:Y:S01]  /*2050*/  LDG.E R4, desc[UR10][R6.64+0x8] ;  /* 0x0000080a06047981 */ /* 0x000ee2000c1e1900 */
[----:B------:R-:W-:-:S04]  /*2060*/  UIADD3 UR4, UPT, UPT, UR4, 0x1, URZ ;  /* 0x0000000104047890 */ /* 0x000fc8000fffe0ff */
[----:B------:R-:W-:Y:S01]  /*2070*/  UISETP.NE.AND UP0, UPT, UR4, UR5, UPT ;  /* 0x000000050400728c */ /* 0x000fe2000bf05270 */
[----:B--2---:R-:W-:-:S04]  /*2080*/  IMAD R3, R0, R3, RZ ;  /* 0x0000000300037224 */ /* 0x004fc800078e02ff */
[----:B---3--:R-:W-:-:S04]  /*2090*/  IMAD R3, R3, R4, R2 ;  /* 0x0000000403037224 */ /* 0x008fc800078e0202 */
[----:B0-----:R-:W-:-:S05]  /*20a0*/  IMAD.WIDE R4, R3, 0x4, R8 ;  /* 0x0000000403047825 */ /* 0x001fca00078e0208 */
[----:B------:R0:W-:Y:S02]  /*20b0*/  STG.E desc[UR10][R4.64], R2 ;  /* 0x0000000204007986 */ /* 0x0001e4000c10190a */
[----:B0-----:R-:W-:Y:S01]  /*20c0*/  IADD3 R2, PT, PT, R2, 0x1, RZ ;  /* 0x0000000102027810 */ /* 0x001fe20007ffe0ff */
[----:B------:R-:W-:Y:S06]  /*20d0*/  BRA.U UP0, `(.L_x_11) ;  /* 0xfffffffd00d87547 */ /* 0x000fec000b83ffff */
.L_x_0:
[----:B------:R-:W-:-:S09]  /*20e0*/  UISETP.GE.AND UP0, UPT, UR6, 0x1, UPT ;  /* 0x000000010600788c */ /* 0x000fd2000bf06270 */
[----:B------:R-:W-:Y:S05]  /*20f0*/  BRA.U !UP0, `(.L_x_12) ;  /* 0x0000000908ac7547 */ /* 0x000fea000b800000 */
[----:B------:R-:W-:Y:S01]  /*2100*/  ULOP3.LUT UR4, UR6, 0x7ffffffe, URZ, 0xc0, !UPT ;  /* 0x7ffffffe06047892 */ /* 0x000fe2000f8ec0ff */
[----:B------:R-:W-:-:S03]  /*2110*/  UMOV UR5, 0x1 ;  /* 0x0000000100057882 */ /* 0x000fc60000000000 */
[----:B------:R-:W-:-:S12]  /*2120*/  UIADD3 UR7, UPT, UPT, -UR4, URZ, URZ ;  /* 0x000000ff04077290 */ /* 0x000fd8000fffe1ff */
.L_x_19:
[----:B------:R-:W5:Y:S01]  /*2130*/  LDCU UR4, c[0x0][0x410] ;  /* 0x00008200ff0477ac */ /* 0x000f620008000800 */
[----:B------:R-:W-:Y:S02]  /*2140*/  UIADD3 UR9, UPT, UPT, UR5, -0x1, URZ ;  /* 0xffffffff05097890 */ /* 0x000fe4000fffe0ff */
[----:B-----5:R-:W-:-:S03]  /*2150*/  UISETP.NE.AND UP0, UPT, UR4, 0x1, UPT ;  /* 0x000000010400788c */ /* 0x020fc6000bf05270 */
[----:B------:R-:W-:-:S06]  /*2160*/  UMOV UR4, 0x1 ;  /* 0x0000000100047882 */ /* 0x000fcc0000000000 */
[----:B0-2---:R-:W-:Y:S05]  /*2170*/  BRA.U !UP0, `(.L_x_13) ;  /* 0x00000005088c7547 */ /* 0x005fea000b800000 */
[----:B----4-:R-:W4:Y:S01]  /*2180*/  LDC.64 R2, c[0x0][0x3a8] ;  /* 0x0000ea00ff027b82 */ /* 0x010f220000000a00 */
[----:B------:R-:W0:Y:S01]  /*2190*/  LDCU.64 UR16, c[0x0][0x3c0] ;  /* 0x00007800ff1077ac */ /* 0x000e220008000a00 */
[----:B------:R-:W-:Y:S01]  /*21a0*/  USHF.R.S32.HI UR12, URZ, 0x1f, UR5 ;  /* 0x0000001fff0c7899 */ /* 0x000fe20008011405 */
[----:B------:R-:W-:-:S05]  /*21b0*/  UMOV UR4, URZ ;  /* 0x000000ff00047c82 */ /* 0x000fca0008000000 */
[----:B------:R-:W0:Y:S01]  /*21c0*/  LDC.64 R4, c[0x0][0x3c0] ;  /* 0x0000f000ff047b82 */ /* 0x000e220000000a00 */
[----:B------:R-:W-:Y:S01]  /*21d0*/  UMOV UR8, 0x2 ;  /* 0x0000000200087882 */ /* 0x000fe20000000000 */
[----:B------:R-:W-:-:S06]  /*21e0*/  UMOV UR6, UR7 ;  /* 0x0000000700067c82 */ /* 0x000fcc0008000000 */
[----:B-123--:R-:W1:Y:S02]  /*21f0*/  LDC.64 R6, c[0x0][0x390] ;  /* 0x0000e400ff067b82 */ /* 0x00ee640000000a00 */
.L_x_14:
[----:B0-2-4-:R-:W2:Y:S04]  /*2200*/  LDG.E R9, desc[UR10][R2.64+0x4] ;  /* 0x0000040a02097981 */ /* 0x015ea8000c1e1900 */
[----:B------:R-:W3:Y:S01]  /*2210*/  LDG.E R10, desc[UR10][R2.64+0x8] ;  /* 0x0000080a020a7981 */ /* 0x000ee2000c1e1900 */
[----:B------:R-:W-:-:S04]  /*2220*/  UIADD3 UR13, UPT, UPT, UR4, 0x1, URZ ;  /* 0x00000001040d7890 */ /* 0x000fc8000fffe0ff */
[----:B------:R-:W-:Y:S01]  /*2230*/  USHF.R.S32.HI UR14, URZ, 0x1f, UR13 ;  /* 0x0000001fff0e7899 */ /* 0x000fe2000801140d */
[----:B--2---:R-:W-:-:S04]  /*2240*/  IMAD R9, R0, R9, RZ ;  /* 0x0000000900097224 */ /* 0x004fc800078e02ff */
[----:B---3--:R-:W-:Y:S02]  /*2250*/  IMAD R13, R9, R10, RZ ;  /* 0x0000000a090d7224 */ /* 0x008fe400078e02ff */
[----:B------:R-:W0:Y:S03]  /*2260*/  LDC.64 R8, c[0x0][0x3d8] ;  /* 0x0000f600ff087b82 */ /* 0x000e260000000a00 */
[----:B------:R-:W-:Y:S02]  /*2270*/  IADD3 R15, PT, PT, R10, R13, RZ ;  /* 0x0000000d0a0f7210 */ /* 0x000fe40007ffe0ff */
[----:B------:R-:W-:Y:S02]  /*2280*/  SHF.R.S32.HI R10, RZ, 0x1f, R13 ;  /* 0x0000001fff0a7819 */ /* 0x000fe4000001140d */
[----:B------:R-:W-:Y:S02]  /*2290*/  SHF.R.S32.HI R16, RZ, 0x1f, R15 ;  /* 0x0000001fff107819 */ /* 0x000fe4000001140f */
[----:B-1----:R-:W-:-:S02]  /*22a0*/  IADD3 R14, P2, P3, R15, UR13, R6 ;  /* 0x0000000d0f0e7c10 */ /* 0x002fc4000fb5e006 */
[----:B------:R-:W-:Y:S02]  /*22b0*/  IADD3 R12, P0, P1, R13, UR5, R6 ;  /* 0x000000050d0c7c10 */ /* 0x000fe4000f91e006 */
[--C-:B------:R-:W-:Y:S02]  /*22c0*/  IADD3.X R15, PT, PT, R16, UR14, R7.reuse, P2, P3 ;  /* 0x0000000e100f7c10 */ /* 0x100fe400097e6407 */
[----:B------:R-:W-:-:S04]  /*22d0*/  IADD3.X R13, PT, PT, R10, UR12, R7, P0, P1 ;  /* 0x0000000c0a0d7c10 */ /* 0x000fc800087e2407 */
[----:B------:R-:W2:Y:S04]  /*22e0*/  LDG.E.U8 R15, desc[UR10][R14.64+-0x1] ;  /* 0xffffff0a0e0f7981 */ /* 0x000ea8000c1e1100 */
[----:B------:R-:W2:Y:S04]  /*22f0*/  LDG.E.U8 R12, desc[UR10][R12.64+-0x1] ;  /* 0xffffff0a0c0c7981 */ /* 0x000ea8000c1e1100 */
[----:B0-----:R-:W3:Y:S04]  /*2300*/  LDG.E R11, desc[UR10][R8.64+0x4] ;  /* 0x0000040a080b7981 */ /* 0x001ee8000c1e1900 */
[----:B------:R-:W4:Y:S01]  /*2310*/  LDG.E R10, desc[UR10][R8.64+0x8] ;  /* 0x0000080a080a7981 */ /* 0x000f22000c1e1900 */
[----:B--2---:R-:W-:-:S13]  /*2320*/  ISETP.NE.AND P0, PT, R12, R15, PT ;  /* 0x0000000f0c00720c */ /* 0x004fda0003f05270 */
[CC--:B---3--:R-:W-:Y:S02]  /*2330*/  @P0 IMAD R19, R0.reuse, R11.reuse, UR5 ;  /* 0x0000000500130e24 */ /* 0x0c8fe4000f8e020b */
[----:B------:R-:W-:-:S03]  /*2340*/  @!P0 IMAD R17, R0, R11, UR9 ;  /* 0x0000000900118e24 */ /* 0x000fc6000f8e020b */
[----:B------:R-:W-:Y:S01]  /*2350*/  @P0 IADD3 R21, PT, PT, R19, -0x1, RZ ;  /* 0xffffffff13150810 */ /* 0x000fe20007ffe0ff */
[C---:B----4-:R-:W-:Y:S02]  /*2360*/  @P0 IMAD R19, R10.reuse, R19, RZ ;  /* 0x000000130a130224 */ /* 0x050fe400078e02ff */
[----:B------:R-:W-:Y:S02]  /*2370*/  @!P0 IMAD R17, R17, R10, RZ ;  /* 0x0000000a11118224 */ /* 0x000fe400078e02ff */
[----:B------:R-:W-:Y:S01]  /*2380*/  @P0 IMAD R21, R10, R21, UR4 ;  /* 0x000000040a150e24 */ /* 0x000fe2000f8e0215 */
[----:B------:R-:W-:Y:S02]  /*2390*/  @P0 IADD3 R13, P2, PT, R19, UR13, RZ ;  /* 0x0000000d130d0c10 */ /* 0x000fe4000ff5e0ff */
[----:B------:R-:W-:Y:S02]  /*23a0*/  @!P0 IADD3 R20, P1, PT, R17, UR13, RZ ;  /* 0x0000000d11148c10 */ /* 0x000fe4000ff3e0ff */
[----:B------:R-:W-:-:S02]  /*23b0*/  @P0 IADD3 R21, PT, PT, R21, 0x1, RZ ;  /* 0x0000000115150810 */ /* 0x000fc40007ffe0ff */
[----:B------:R-:W-:Y:S02]  /*23c0*/  @P0 LEA.HI.X.SX32 R18, R19, UR14, 0x1, P2 ;  /* 0x0000000e13120c11 */ /* 0x000fe400090f0eff */
[----:B------:R-:W-:Y:S02]  /*23d0*/  @P0 LEA R14, P2, R13, UR16, 0x2 ;  /* 0x000000100d0e0c11 */ /* 0x000fe4000f8410ff */
[----:B------:R-:W-:Y:S01]  /*23e0*/  @!P0 LEA.HI.X.SX32 R23, R17, UR14, 0x1, P1 ;  /* 0x0000000e11178c11 */ /* 0x000fe200088f0eff */
[----:B------:R-:W-:Y:S01]  /*23f0*/  @P0 IMAD.WIDE R16, R21, 0x4, R4 ;  /* 0x0000000415100825 */ /* 0x000fe200078e0204 */
[C---:B------:R-:W-:Y:S02]  /*2400*/  @!P0 LEA R12, P1, R20.reuse, UR16, 0x2 ;  /* 0x00000010140c8c11 */ /* 0x040fe4000f8210ff */
[----:B------:R-:W-:Y:S02]  /*2410*/  @P0 LEA.HI.X R15, R13, UR17, R18, 0x2, P2 ;  /* 0x000000110d0f0c11 */ /* 0x000fe400090f1412 */
[----:B------:R-:W-:Y:S01]  /*2420*/  @!P0 LEA.HI.X R13, R20, UR17, R23, 0x2, P1 ;  /* 0x00000011140d8c11 */ /* 0x000fe200088f1417 */
[----:B------:R-:W2:Y:S04]  /*2430*/  @P0 LDG.E R21, desc[UR10][R16.64] ;  /* 0x0000000a10150981 */ /* 0x000ea8000c1e1900 */
[----:B------:R-:W2:Y:S04]  /*2440*/  @P0 LDG.E R18, desc[UR10][R16.64+-0x4] ;  /* 0xfffffc0a10120981 */ /* 0x000ea8000c1e1900 */
[----:B------:R-:W2:Y:S04]  /*2450*/  @P0 LDG.E R14, desc[UR10][R14.64+-0x4] ;  /* 0xfffffc0a0e0e0981 */ /* 0x000ea8000c1e1900 */
[----:B------:R-:W3:Y:S01]  /*2460*/  @!P0 LDG.E R19, desc[UR10][R12.64+-0x4] ;  /* 0xfffffc0a0c138981 */ /* 0x000ee2000c1e1900 */
[----:B------:R-:W-:-:S04]  /*2470*/  IMAD R11, R0, R11, UR5 ;  /* 0x00000005000b7e24 */ /* 0x000fc8000f8e020b */
[----:B------:R-:W-:-:S05]  /*2480*/  IMAD R10, R11, R10, UR4 ;  /* 0x000000040b0a7e24 */ /* 0x000fca000f8e020a */
[----:B------:R-:W-:-:S05]  /*2490*/  IADD3 R11, PT, PT, R10, 0x1, RZ ;  /* 0x000000010a0b7810 */ /* 0x000fca0007ffe0ff */
[----:B------:R-:W-:Y:S01]  /*24a0*/  IMAD.WIDE R10, R11, 0x4, R4 ;  /* 0x000000040b0a7825 */ /* 0x000fe200078e0204 */
[----:B--2---:R-:W-:-:S04]  /*24b0*/  @P0 VIMNMX3 R18, R21, R18, R14, PT ;  /* 0x000000121512020f */ /* 0x004fc8000380010e */
[----:B------:R-:W-:-:S05]  /*24c0*/  @P0 IADD3 R19, PT, PT, R18, 0x1, RZ ;  /* 0x0000000112130810 */ /* 0x000fca0007ffe0ff */
[----:B---3--:R0:W-:Y:S04]  /*24d0*/  STG.E desc[UR10][R10.64], R19 ;  /* 0x000000130a007986 */ /* 0x0081e8000c10190a */
[----:B------:R-:W2:Y:S04]  /*24e0*/  LDG.E R13, desc[UR10][R2.64+0x4] ;  /* 0x0000040a020d7981 */ /* 0x000ea8000c1e1900 */
[----:B------:R-:W3:Y:S01]  /*24f0*/  LDG.E R12, desc[UR10][R2.64+0x8] ;  /* 0x0000080a020c7981 */ /* 0x000ee2000c1e1900 */
[----:B--2---:R-:W-:-:S04]  /*2500*/  IMAD R13, R0, R13, RZ ;  /* 0x0000000d000d7224 */ /* 0x004fc800078e02ff */
[----:B---3--:R-:W-:-:S05]  /*2510*/  IMAD R13, R13, R12, RZ ;  /* 0x0000000c0d0d7224 */ /* 0x008fca00078e02ff */
[----:B------:R-:W-:-:S04]  /*2520*/  IADD3 R12, PT, PT, R13, UR4, R12 ;  /* 0x000000040d0c7c10 */ /* 0x000fc8000fffe00c */
[----:B------:R-:W-:Y:S02]  /*2530*/  IADD3 R15, PT, PT, R12, 0x1, RZ ;  /* 0x000000010c0f7810 */ /* 0x000fe40007ffe0ff */
[----:B------:R-:W-:Y:S02]  /*2540*/  SHF.R.S32.HI R16, RZ, 0x1f, R13 ;  /* 0x0000001fff107819 */ /* 0x000fe4000001140d */
[----:B------:R-:W-:Y:S02]  /*2550*/  IADD3 R14, P2, PT, R15, R6, RZ ;  /* 0x000000060f0e7210 */ /* 0x000fe40007f5e0ff */
[----:B------:R-:W-:Y:S02]  /*2560*/  IADD3 R12, P0, P1, R13, UR5, R6 ;  /* 0x000000050d0c7c10 */ /* 0x000fe4000f91e006 */
[----:B------:R-:W-:Y:S02]  /*2570*/  LEA.HI.X.SX32 R15, R15, R7, 0x1, P2 ;  /* 0x000000070f0f7211 */ /* 0x000fe400010f0eff */
[----:B------:R-:W-:-:S04]  /*2580*/  IADD3.X R13, PT, PT, R16, UR12, R7, P0, P1 ;  /* 0x0000000c100d7c10 */ /* 0x000fc800087e2407 */
[----:B------:R-:W2:Y:S04]  /*2590*/  LDG.E.U8 R15, desc[UR10][R14.64] ;  /* 0x0000000a0e0f7981 */ /* 0x000ea8000c1e1100 */
[----:B------:R-:W2:Y:S02]  /*25a0*/  LDG.E.U8 R12, desc[UR10][R12.64+-0x1] ;  /* 0xffffff0a0c0c7981 */ /* 0x000ea4000c1e1100 */
[----:B--2---:R-:W-:-:S13]  /*25b0*/  ISETP.NE.AND P0, PT, R12, R15, PT ;  /* 0x0000000f0c00720c */ /* 0x004fda0003f05270 */
[----:B0-----:R-:W2:Y:S04]  /*25c0*/  @P0 LDG.E R11, desc[UR10][R8.64+0x4] ;  /* 0x0000040a080b0981 */ /* 0x001ea8000c1e1900 */
[----:B------:R-:W3:Y:S01]  /*25d0*/  @P0 LDG.E R10, desc[UR10][R8.64+0x8] ;  /* 0x0000080a080a0981 */ /* 0x000ee2000c1e1900 */
[----:B--2---:R-:W-:-:S03]  /*25e0*/  @P0 IMAD R17, R0, R11, UR5 ;  /* 0x0000000500110e24 */ /* 0x004fc6000f8e020b */
[----:B------:R-:W2:Y:S01]  /*25f0*/  @!P0 LDG.E R11, desc[UR10][R8.64+0x4] ;  /* 0x0000040a080b8981 */ /* 0x000ea2000c1e1900 */
[C---:B---3--:R-:W-:Y:S01]  /*2600*/  @P0 IMAD R16, R17.reuse, R10, UR4 ;  /* 0x0000000411100e24 */ /* 0x048fe2000f8e020a */
[----:B------:R-:W-:-:S04]  /*2610*/  @P0 IADD3 R19, PT, PT, R17, -0x1, RZ ;  /* 0xffffffff11130810 */ /* 0x000fc80007ffe0ff */
[----:B------:R-:W-:Y:S01]  /*2620*/  @P0 IADD3 R17, PT, PT, R16, 0x1, RZ ;  /* 0x0000000110110810 */ /* 0x000fe20007ffe0ff */
[----:B------:R-:W-:Y:S02]  /*2630*/  @P0 IMAD R19, R10, R19, UR8 ;  /* 0x000000080a130e24 */ /* 0x000fe4000f8e0213 */
[----:B------:R-:W3:Y:S02]  /*2640*/  @!P0 LDG.E R10, desc[UR10][R8.64+0x8] ;  /* 0x0000080a080a8981 */ /* 0x000ee4000c1e1900 */
[----:B------:R-:W-:-:S04]  /*2650*/  @P0 IMAD.WIDE R12, R17, 0x4, R4 ;  /* 0x00000004110c0825 */ /* 0x000fc800078e0204 */
[----:B------:R-:W-:Y:S02]  /*2660*/  @P0 IMAD.WIDE R14, R19, 0x4, R4 ;  /* 0x00000004130e0825 */ /* 0x000fe400078e0204 */
[----:B------:R-:W4:Y:S04]  /*2670*/  @P0 LDG.E R12, desc[UR10][R12.64] ;  /* 0x0000000a0c0c0981 */ /* 0x000f28000c1e1900 */
[----:B------:R-:W4:Y:S04]  /*2680*/  @P0 LDG.E R17, desc[UR10][R14.64] ;  /* 0x0000000a0e110981 */ /* 0x000f28000c1e1900 */
[----:B------:R-:W4:Y:S01]  /*2690*/  @P0 LDG.E R16, desc[UR10][R14.64+-0x4] ;  /* 0xfffffc0a0e100981 */ /* 0x000f22000c1e1900 */
[----:B--2---:R-:W-:-:S04]  /*26a0*/  @!P0 IMAD R19, R0, R11, UR9 ;  /* 0x0000000900138e24 */ /* 0x004fc8000f8e020b */
[----:B---3--:R-:W-:Y:S01]  /*26b0*/  @!P0 IMAD R19, R10, R19, UR4 ;  /* 0x000000040a138e24 */ /* 0x008fe2000f8e0213 */
[----:B----4-:R-:W-:-:S04]  /*26c0*/  @P0 VIMNMX3 R16, R17, R16, R12, PT ;  /* 0x000000101110020f */ /* 0x010fc8000380010c */
[----:B------:R-:W-:Y:S02]  /*26d0*/  @!P0 IADD3 R17, PT, PT, R19, 0x1, RZ ;  /* 0x0000000113118810 */ /* 0x000fe40007ffe0ff */
[----:B------:R-:W-:-:S03]  /*26e0*/  @P0 IADD3 R19, PT, PT, R16, 0x1, RZ ;  /* 0x0000000110130810 */ /* 0x000fc60007ffe0ff */
[----:B------:R-:W-:-:S05]  /*26f0*/  @!P0 IMAD.WIDE R16, R17, 0x4, R4 ;  /* 0x0000000411108825 */ /* 0x000fca00078e0204 */
[----:B------:R-:W2:Y:S01]  /*2700*/  @!P0 LDG.E R19, desc[UR10][R16.64] ;  /* 0x0000000a10138981 */ /* 0x000ea2000c1e1900 */
[----:B------:R-:W-:-:S04]  /*2710*/  IMAD R11, R0, R11, UR5 ;  /* 0x00000005000b7e24 */ /* 0x000fc8000f8e020b */
[----:B------:R-:W-:-:S04]  /*2720*/  IMAD R9, R11, R10, UR8 ;  /* 0x000000080b097e24 */ /* 0x000fc8000f8e020a */
[----:B------:R-:W-:Y:S01]  /*2730*/  IMAD.WIDE R8, R9, 0x4, R4 ;  /* 0x0000000409087825 */ /* 0x000fe200078e0204 */
[----:B------:R-:W-:-:S04]  /*2740*/  UIADD3 UR6, UPT, UPT, UR6, 0x2, URZ ;  /* 0x0000000206067890 */ /* 0x000fc8000fffe0ff */
[----:B------:R-:W-:Y:S02]  /*2750*/  UISETP.NE.AND UP0, UPT, UR6, URZ, UPT ;  /* 0x000000ff0600728c */ /* 0x000fe4000bf05270 */
[----:B------:R-:W-:Y:S02]  /*2760*/  UIADD3 UR4, UPT, UPT, UR4, 0x2, URZ ;  /* 0x0000000204047890 */ /* 0x000fe4000fffe0ff */
[----:B------:R-:W-:Y:S01]  /*2770*/  UIADD3 UR8, UPT, UPT, UR8, 0x2, URZ ;  /* 0x0000000208087890 */ /* 0x000fe2000fffe0ff */
[----:B--2---:R2:W-:Y:S04]  /*2780*/  STG.E desc[UR10][R8.64], R19 ;  /* 0x0000001308007986 */ /* 0x0045e8000c10190a */
[----:B------:R-:W-:Y:S07]  /*2790*/  BRA.U UP0, `(.L_x_14) ;  /* 0xfffffff900987547 */ /* 0x000fee000b83ffff */
[----:B------:R-:W-:-:S12]  /*27a0*/  UIADD3 UR4, UPT, UPT, UR4, 0x1, URZ ;  /* 0x0000000104047890 */ /* 0x000fd8000fffe0ff */
.L_x_13:
[----:B------:R-:W5:Y:S02]  /*27b0*/  LDCU UR6, c[0x0][0x410] ;  /* 0x00008200ff0677ac */ /* 0x000f640008000800 */
[----:B-----5:R-:W-:-:S09]  /*27c0*/  ULOP3.LUT UP0, URZ, UR6, 0x1, URZ, 0xc0, !UPT ;  /* 0x0000000106ff7892 */ /* 0x020fd2000f80c0ff */
[----:B------:R-:W-:Y:S05]  /*27d0*/  BRA.U !UP0, `(.L_x_15) ;  /* 0x0000000108e47547 */ /* 0x000fea000b800000 */
[----:B-1234-:R-:W1:Y:S08]  /*27e0*/  LDC.64 R6, c[0x0][0x3a8] ;  /* 0x0000ea00ff067b82 */ /* 0x01ee700000000a00 */
[----:B0-----:R-:W0:Y:S01]  /*27f0*/  LDC.64 R10, c[0x0][0x390] ;  /* 0x0000e400ff0a7b82 */ /* 0x001e220000000a00 */
[----:B-1----:R-:W2:Y:S04]  /*2800*/  LDG.E R3, desc[UR10][R6.64+0x4] ;  /* 0x0000040a06037981 */ /* 0x002ea8000c1e1900 */
[----:B------:R-:W3:Y:S01]  /*2810*/  LDG.E R2, desc[UR10][R6.64+0x8] ;  /* 0x0000080a06027981 */ /* 0x000ee2000c1e1900 */
[----:B------:R-:W-:-:S02]  /*2820*/  USHF.R.S32.HI UR8, URZ, 0x1f, UR4 ;  /* 0x0000001fff087899 */ /* 0x000fc40008011404 */
[----:B------:R-:W-:Y:S01]  /*2830*/  USHF.R.S32.HI UR12, URZ, 0x1f, UR5 ;  /* 0x0000001fff0c7899 */ /* 0x000fe20008011405 */
[----:B--2---:R-:W-:-:S04]  /*2840*/  IMAD R3, R0, R3, RZ ;  /* 0x0000000300037224 */ /* 0x004fc800078e02ff */
[----:B---3--:R-:W-:-:S05]  /*2850*/  IMAD R3, R3, R2, RZ ;  /* 0x0000000203037224 */ /* 0x008fca00078e02ff */
[----:B------:R-:W-:Y:S02]  /*2860*/  IADD3 R5, PT, PT, R2, R3, RZ ;  /* 0x0000000302057210 */ /* 0x000fe40007ffe0ff */
[--C-:B0-----:R-:W-:Y:S02]  /*2870*/  IADD3 R2, P0, P1, R3, UR5, R10.reuse ;  /* 0x0000000503027c10 */ /* 0x101fe4000f91e00a */
[----:B------:R-:W-:Y:S02]  /*2880*/  IADD3 R4, P2, P3, R5, UR4, R10 ;  /* 0x0000000405047c10 */ /* 0x000fe4000fb5e00a */
[----:B------:R-:W-:Y:S02]  /*2890*/  SHF.R.S32.HI R10, RZ, 0x1f, R5 ;  /* 0x0000001fff0a7819 */ /* 0x000fe40000011405 */
[----:B------:R-:W-:Y:S02]  /*28a0*/  SHF.R.S32.HI R8, RZ, 0x1f, R3 ;  /* 0x0000001fff087819 */ /* 0x000fe40000011403 */
[----:B------:R-:W-:-:S02]  /*28b0*/  IADD3.X R5, PT, PT, R10, UR8, R11, P2, P3 ;  /* 0x000000080a057c10 */ /* 0x000fc400097e640b */
[----:B------:R-:W-:-:S04]  /*28c0*/  IADD3.X R3, PT, PT, R8, UR12, R11, P0, P1 ;  /* 0x0000000c08037c10 */ /* 0x000fc800087e240b */
[----:B------:R-:W2:Y:S04]  /*28d0*/  LDG.E.U8 R5, desc[UR10][R4.64+-0x1] ;  /* 0xffffff0a04057981 */ /* 0x000ea8000c1e1100 */
[----:B------:R-:W2:Y:S01]  /*28e0*/  LDG.E.U8 R2, desc[UR10][R2.64+-0x1] ;  /* 0xffffff0a02027981 */ /* 0x000ea2000c1e1100 */
[----:B------:R-:W-:Y:S01]  /*28f0*/  BSSY.RECONVERGENT B0, `(.L_x_16) ;  /* 0x0000022000007945 */ /* 0x000fe20003800200 */
[----:B--2---:R-:W-:-:S13]  /*2900*/  ISETP.NE.AND P0, PT, R2, R5, PT ;  /* 0x000000050200720c */ /* 0x004fda0003f05270 */
[----:B------:R-:W-:Y:S05]  /*2910*/  @!P0 BRA `(.L_x_17) ;  /* 0x0000000000508947 */ /* 0x000fea0003800000 */
[----:B------:R-:W0:Y:S01]  /*2920*/  LDC.64 R8, c[0x0][0x3d8] ;  /* 0x0000f600ff087b82 */ /* 0x000e220000000a00 */
[----:B------:R-:W1:Y:S07]  /*2930*/  LDCU.64 UR12, c[0x0][0x3c0] ;  /* 0x00007800ff0c77ac */ /* 0x000e6e0008000a00 */
[----:B------:R-:W2:Y:S01]  /*2940*/  LDC.64 R4, c[0x0][0x3c0] ;  /* 0x0000f000ff047b82 */ /* 0x000ea20000000a00 */
[----:B0-----:R-:W3:Y:S04]  /*2950*/  LDG.E R3, desc[UR10][R8.64+0x4] ;  /* 0x0000040a08037981 */ /* 0x001ee8000c1e1900 */
[----:B------:R-:W4:Y:S01]  /*2960*/  LDG.E R11, desc[UR10][R8.64+0x8] ;  /* 0x0000080a080b7981 */ /* 0x000f22000c1e1900 */
[----:B---3--:R-:W-:-:S04]  /*2970*/  IMAD R2, R0, R3, UR5 ;  /* 0x0000000500027e24 */ /* 0x008fc8000f8e0203 */
[C---:B----4-:R-:W-:Y:S01]  /*2980*/  IMAD R6, R2.reuse, R11, RZ ;  /* 0x0000000b02067224 */ /* 0x050fe200078e02ff */
[----:B------:R-:W-:-:S04]  /*2990*/  IADD3 R2, PT, PT, R2, -0x1, RZ ;  /* 0xffffffff02027810 */ /* 0x000fc80007ffe0ff */
[----:B------:R-:W-:Y:S01]  /*29a0*/  IADD3 R10, P0, PT, R6, UR4, RZ ;  /* 0x00000004060a7c10 */ /* 0x000fe2000ff1e0ff */
[----:B------:R-:W-:-:S03]  /*29b0*/  IMAD R7, R11, R2, UR4 ;  /* 0x000000040b077e24 */ /* 0x000fc6000f8e0202 */
[----:B------:R-:W-:Y:S01]  /*29c0*/  LEA.HI.X.SX32 R13, R6, UR8, 0x1, P0 ;  /* 0x00000008060d7c11 */ /* 0x000fe200080f0eff */
[----:B--2---:R-:W-:Y:S01]  /*29d0*/  IMAD.WIDE R4, R7, 0x4, R4 ;  /* 0x0000000407047825 */ /* 0x004fe200078e0204 */
[----:B-1----:R-:W-:-:S04]  /*29e0*/  LEA R6, P0, R10, UR12, 0x2 ;  /* 0x0000000c0a067c11 */ /* 0x002fc8000f8010ff */
[----:B------:R-:W-:Y:S01]  /*29f0*/  LEA.HI.X R7, R10, UR13, R13, 0x2, P0 ;  /* 0x0000000d0a077c11 */ /* 0x000fe200080f140d */
[----:B------:R-:W2:Y:S04]  /*2a00*/  LDG.E R9, desc[UR10][R4.64] ;  /* 0x0000000a04097981 */ /* 0x000ea8000c1e1900 */
[----:B------:R-:W2:Y:S04]  /*2a10*/  LDG.E R2, desc[UR10][R4.64+-0x4] ;  /* 0xfffffc0a04027981 */ /* 0x000ea8000c1e1900 */
[----:B------:R-:W2:Y:S02]  /*2a20*/  LDG.E R6, desc[UR10][R6.64+-0x4] ;  /* 0xfffffc0a06067981 */ /* 0x000ea4000c1e1900 */
[----:B--2---:R-:W-:-:S04]  /*2a30*/  VIMNMX3 R2, R9, R2, R6, PT ;  /* 0x000000020902720f */ /* 0x004fc80003800106 */
[----:B------:R-:W-:Y:S01]  /*2a40*/  IADD3 R9, PT, PT, R2, 0x1, RZ ;  /* 0x0000000102097810 */ /* 0x000fe20007ffe0ff */
[----:B------:R-:W-:Y:S06]  /*2a50*/  BRA `(.L_x_18) ;  /* 0x00000000002c7947 */ /* 0x000fec0003800000 */
.L_x_17:
[----:B------:R-:W0:Y:S01]  /*2a60*/  LDC.64 R6, c[0x0][0x3d8] ;  /* 0x0000f600ff067b82 */ /* 0x000e220000000a00 */
[----:B------:R-:W1:Y:S01]  /*2a70*/  LDCU.64 UR12, c[0x0][0x3c0] ;  /* 0x00007800ff0c77ac */ /* 0x000e620008000a00 */
[----:B0-----:R-:W2:Y:S04]  /*2a80*/  LDG.E R3, desc[UR10][R6.64+0x4] ;  /* 0x0000040a06037981 */ /* 0x001ea8000c1e1900 */
[----:B------:R-:W3:Y:S01]  /*2a90*/  LDG.E R11, desc[UR10][R6.64+0x8] ;  /* 0x0000080a060b7981 */ /* 0x000ee2000c1e1900 */
[----:B--2---:R-:W-:-:S04]  /*2aa0*/  IMAD R2, R0, R3, UR9 ;  /* 0x0000000900027e24 */ /* 0x004fc8000f8e0203 */
[----:B---3--:R-:W-:-:S05]  /*2ab0*/  IMAD R2, R11, R2, RZ ;  /* 0x000000020b027224 */ /* 0x008fca00078e02ff */
[----:B------:R-:W-:-:S04]  /*2ac0*/  IADD3 R5, P0, PT, R2, UR4, RZ ;  /* 0x0000000402057c10 */ /* 0x000fc8000ff1e0ff */
[----:B------:R-:W-:Y:S02]  /*2ad0*/  LEA.HI.X.SX32 R2, R2, UR8, 0x1, P0 ;  /* 0x0000000802027c11 */ /* 0x000fe400080f0eff */
[----:B-1----:R-:W-:-:S04]  /*2ae0*/  LEA R4, P0, R5, UR12, 0x2 ;  /* 0x0000000c05047c11 */ /* 0x002fc8000f8010ff */
[----:B------:R-:W-:-:S05]  /*2af0*/  LEA.HI.X R5, R5, UR13, R2, 0x2, P0 ;  /* 0x0000000d05057c11 */ /* 0x000fca00080f1402 */
[----:B------:R0:W5:Y:S04]  /*2b00*/  LDG.E R9, desc[UR10][R4.64+-0x4] ;  /* 0xfffffc0a04097981 */ /* 0x000168000c1e1900 */
.L_x_18:
[----:B------:R-:W-:Y:S05]  /*2b10*/  BSYNC.RECONVERGENT B0 ;  /* 0x0000000000007941 */ /* 0x000fea0003800200 */
.L_x_16:
[----:B0-----:R-:W0:Y:S01]  /*2b20*/  LDC.64 R4, c[0x0][0x3c0] ;  /* 0x0000f000ff047b82 */ /* 0x001e220000000a00 */
[----:B------:R-:W-:-:S04]  /*2b30*/  IMAD R2, R0, R3, UR5 ;  /* 0x0000000500027e24 */ /* 0x000fc8000f8e0203 */
[----:B------:R-:W-:-:S04]  /*2b40*/  IMAD R3, R2, R11, UR4 ;  /* 0x0000000402037e24 */ /* 0x000fc8000f8e020b */
[----:B0-----:R-:W-:-:S05]  /*2b50*/  IMAD.WIDE R2, R3, 0x4, R4 ;  /* 0x0000000403027825 */ /* 0x001fca00078e0204 */
[----:B-----5:R0:W-:Y:S02]  /*2b60*/  STG.E desc[UR10][R2.64], R9 ;  /* 0x0000000902007986 */ /* 0x0201e4000c10190a */
.L_x_15:
[----:B------:R-:W-:Y:S02]  /*2b70*/  UISETP.NE.AND UP0, UPT, UR5, UR6, UPT ;  /* 0x000000060500728c */ /* 0x000fe4000bf05270 */
[----:B------:R-:W-:-:S07]  /*2b80*/  UIADD3 UR4, UPT, UPT, UR5, 0x1, URZ ;  /* 0x0000000105047890 */ /* 0x000fce000fffe0ff */
[----:B------:R-:W-:Y:S01]  /*2b90*/  UMOV UR5, UR4 ;  /* 0x0000000400057c82 */ /* 0x000fe20008000000 */
[----:B------:R-:W-:Y:S05]  /*2ba0*/  BRA.U UP0, `(.L_x_19) ;  /* 0xfffffff500607547 */ /* 0x000fea000b83ffff */
.L_x_12:
[----:B-1234-:R-:W1:Y:S08]  /*2bb0*/  LDC.64 R6, c[0x0][0x3d8] ;  /* 0x0000f600ff067b82 */ /* 0x01ee700000000a00 */
[----:B0-----:R-:W0:Y:S01]  /*2bc0*/  LDC.64 R2, c[0x0][0x3c0] ;  /* 0x0000f000ff027b82 */ /* 0x001e220000000a00 */
[----:B-1----:R-:W2:Y:S04]  /*2bd0*/  LDG.E R5, desc[UR10][R6.64+0x4] ;  /* 0x0000040a06057981 */ /* 0x002ea8000c1e1900 */
[----:B------:R-:W3:Y:S01]  /*2be0*/  LDG.E R4, desc[UR10][R6.64+0x8] ;  /* 0x0000080a06047981 */ /* 0x000ee2000c1e1900 */
[----:B--2---:R-:W-:-:S04]  /*2bf0*/  IMAD R5, R0, R5, UR6 ;  /* 0x0000000600057e24 */ /* 0x004fc8000f8e0205 */
[----:B---3--:R-:W-:-:S04]  /*2c00*/  IMAD R5, R5, R4, UR6 ;  /* 0x0000000605057e24 */ /* 0x008fc8000f8e0204 */
[----:B0-----:R-:W-:Y:S02]  /*2c10*/  IMAD.WIDE R2, R5, 0x4, R2 ;  /* 0x0000000405027825 */ /* 0x001fe400078e0202 */
[----:B------:R-:W0:Y:S04]  /*2c20*/  LDC.64 R4, c[0x0][0x3f0] ;  /* 0x0000fc00ff047b82 */ /* 0x000e280000000a00 */
[----:B------:R-:W2:Y:S01]  /*2c30*/  LDG.E R3, desc[UR10][R2.64] ;  /* 0x0000000a02037981 */ /* 0x000ea2000c1e1900 */
[----:B0-----:R-:W-:-:S05]  /*2c40*/  IMAD.WIDE R4, R0, 0x4, R4 ;  /* 0x0000000400047825 */ /* 0x001fca00078e0204 */
[----:B--2---:R-:W-:Y:S01]  /*2c50*/  STG.E desc[UR10][R4.64], R3 ;  /* 0x0000000304007986 */ /* 0x004fe2000c10190a */
[----:B------:R-:W-:Y:S05]  /*2c60*/  EXIT ;  /* 0x000000000000794d */ /* 0x000fea0003800000 */
.L_x_20:
[----:B------:R-:W-:-:S00]  /*2c70*/  BRA `(.L_x_20) ;  /* 0xfffffffc00fc7947 */ /* 0x000fc0000383ffff */
[----:B------:R-:W-:-:S00]  /*2c80*/  NOP ;  /* 0x0000000000007918 */ /* 0x000fc00000000000 */
[----:B------:R-:W-:-:S00]  /*2c90*/  NOP ;  /* 0x0000000000007918 */ /* 0x000fc00000000000 */
[----:B------:R-:W-:-:S00]  /*2ca0*/  NOP ;  /* 0x0000000000007918 */ /* 0x000fc00000000000 */
[----:B------:R-:W-:-:S00]  /*2cb0*/  NOP ;  /* 0x0000000000007918 */ /* 0x000fc00000000000 */
[----:B------:R-:W-:-:S00]  /*2cc0*/  NOP ;  /* 0x0000000000007918 */ /* 0x000fc00000000000 */
[----:B------:R-:W-:-:S00]  /*2cd0*/  NOP ;  /* 0x0000000000007918 */ /* 0x000fc00000000000 */
[----:B------:R-:W-:-:S00]  /*2ce0*/  NOP ;  /* 0x0000000000007918 */ /* 0x000fc00000000000 */
[----:B------:R-:W-:-:S00]  /*2cf0*/  NOP ;  /* 0x0000000000007918 */ /* 0x000fc00000000000 */
.L_x_21:


//--------------------- .nv.shared.reserved.0     --------------------------
	.section	.nv.shared.reserved.0,"aw",@nobits
	.weak		__nv_reservedSMEM_offset_0_alias
	.size		__nv_reservedSMEM_offset_0_alias, 0, 64
	.other		__nv_reservedSMEM_offset_0_alias,@"STO_CUDA_RESERVED_SHARED STV_DEFAULT"
__nv_reservedSMEM_offset_0_alias:
	.zero		0
	.zero		64


//--------------------- .nv.constant0._Z11levenshtein7SeqPair8DpMatrix8cuResulti --------------------------
	.section	.nv.constant0._Z11levenshtein7SeqPair8DpMatrix8cuResulti,"a",@progbits
	.sectionflags	@""
	.align	4
.nv.constant0._Z11levenshtein7SeqPair8DpMatrix8cuResulti:
	.zero		1044


//--------------------- SYMBOLS --------------------------

	.type		.nv.reservedSmem.offset0,@object
	.size		.nv.reservedSmem.offset0,0x4
